// auto-generated by cutlass_sweep.gemm — config: {"arch": "sm_100", "cluster_m": 8, "cluster_n": 1, "dtype": "fp16", "dtype_b": "fp16", "layout": "nt", "stages": 5, "tile_k": 64, "tile_m": 128, "tile_n": 128}
#include "cutlass/cutlass.h"
#include "cutlass/gemm/collective/collective_builder.hpp"
#include "cutlass/gemm/device/gemm_universal_adapter.h"
#include "cutlass/gemm/kernel/gemm_universal.hpp"
#include "cutlass/epilogue/collective/collective_builder.hpp"

using ElemA = cutlass::half_t;
using ElemB = cutlass::half_t;
using ElemCD = cutlass::half_t;
using Acc  = float;
using TileShape    = cute::Shape<cute::_128, cute::_128, cute::_64>;
using ClusterShape = cute::Shape<cute::_8, cute::_1, cute::_1>;

using CollectiveEpilogue = typename cutlass::epilogue::collective::CollectiveBuilder<
    cutlass::arch::Sm100, cutlass::arch::OpClassTensorOp,
    TileShape, ClusterShape,
    cutlass::epilogue::collective::EpilogueTileAuto,
    Acc, Acc,
    ElemCD, cutlass::layout::RowMajor, 128 / cutlass::sizeof_bits<ElemCD>::value,
    ElemCD, cutlass::layout::RowMajor, 128 / cutlass::sizeof_bits<ElemCD>::value,
    cutlass::epilogue::collective::EpilogueScheduleAuto
  >::CollectiveOp;

using CollectiveMainloop = typename cutlass::gemm::collective::CollectiveBuilder<
    cutlass::arch::Sm100, cutlass::arch::OpClassTensorOp,
    ElemA, cutlass::layout::RowMajor, 128 / cutlass::sizeof_bits<ElemA>::value,
    ElemB, cutlass::layout::ColumnMajor, 128 / cutlass::sizeof_bits<ElemB>::value,
    Acc,
    TileShape, ClusterShape,
    cutlass::gemm::collective::StageCount<5>,
    cutlass::gemm::collective::KernelScheduleAuto
  >::CollectiveOp;

using GemmKernel = cutlass::gemm::kernel::GemmUniversal<
    cute::Shape<int,int,int,int>,
    CollectiveMainloop,
    CollectiveEpilogue
>;
using Gemm = cutlass::gemm::device::GemmUniversalAdapter<GemmKernel>;

// Force the device kernel symbol into the cubin without needing a host main.
auto* _anchor = &cutlass::device_kernel<GemmKernel>;


// ===== COMPILED SASS (sm_100a) =====

	.target	sm_100a

	.elftype	@"ET_EXEC"


//--------------------- .note.nv.tkinfo           --------------------------
	.section	.note.nv.tkinfo,"",@"SHT_NOTE"
	.sectionflags	@"SHF_NOTE_NV_TKINFO"
	.tkinfo
        /*0018*/ 	.word	0x00000002
        /*0030*/ 	.string	""
        /*0030*/ 	.string	"ptxas"
        /*0030*/ 	.string	"Cuda compilation tools, release 13.0, V13.0.88"
        /*0030*/ 	.string	"Build cuda_13.0.r13.0/compiler.36424714_0"
        /*0030*/ 	.string	"-arch sm_100a -m 64 "



//--------------------- .note.nv.cuinfo           --------------------------
	.section	.note.nv.cuinfo,"",@"SHT_NOTE"
	.sectionflags	@"SHF_NOTE_NV_CUINFO"
        /*0018*/ 	.short	0x0002
        /*001a*/ 	.short	0x0064
        /*001c*/ 	.short	0x0082
	.zero		2


//--------------------- .nv.info                  --------------------------
	.section	.nv.info,"",@"SHT_CUDA_INFO"
	.align	4


	//----- nvinfo : EIATTR_REGCOUNT
	.align		4
        /*0000*/ 	.byte	0x04, 0x2f
        /*0002*/ 	.short	(.L_19 - .L_18)
	.align		4
.L_18:
        /*0004*/ 	.word	index@(_ZN7cutlass13device_kernelINS_4gemm6kernel13GemmUniversalIN4cute5tupleIJiiiiEEENS1_10collective13CollectiveMmaINS1_35MainloopSm100TmaUmmaWarpSpecializedILi5ELi2ELi4ENS5_IJNS4_1CILi8EEENSA_ILi1EEESC_EEEEENS5_IJNSA_ILi128EEESF_NSA_ILi64EEEEEENS_6half_tENS5_IJlSC_lEEESI_SJ_NS4_8TiledMMAINS4_8MMA_AtomIJNS4_26SM100_MMA_F16BF16_2x1SM_SSISI_SI_fLi128ELi128ELNS4_4UMMA5MajorE0ELSO_0ELNSN_7ScaleInE0ELSP_0EEEEEENS4_6LayoutINS5_IJSC_SC_SC_EEENS5_IJNSA_ILi0EEESU_SU_EEEEENS5_IJNS4_10UnderscoreESX_SX_EEEEENS4_18SM100_TMA_2SM_LOADENS4_14ComposedLayoutINS4_7SwizzleILi3ELi4ELi3EEENS4_18smem_ptr_flag_bitsILi16EEENSS_INS5_IJSB_SG_EEENS5_IJSG_SC_EEEEEEEvNS4_8identityENS4_28SM100_TMA_2SM_LOAD_MULTICASTES19_vS1A_EENS_8epilogue10collective18CollectiveEpilogueINS1D_23Sm100TmaWarpSpecializedILi4ELi2ELi16ELb1ELb0EEEJNS5_IJSG_SF_SG_EEENS5_IJNSS_ISG_SC_EENSS_INS5_IJNSA_ILi16EEENSA_ILi2EEEEEENS5_IJSC_SG_EEEEEEEESI_SJ_SI_SJ_NS1D_6fusion15FusionCallbacksIS1H_NS1Q_17LinearCombinationISI_fSI_fLNS_15FloatRoundStyleE2EEES1I_S1P_JEEENS4_5SM1004TMEM4LOAD26SM100_TMEM_LOAD_32dp32b16xENS4_13SM90_TMA_LOADENS11_INS12_ILi1ELi4ELi3EEES15_NSS_INS5_IJSB_S1K_EEENS5_IJS1K_SC_EEEEEEENS4_39AutoVectorizingCopyWithAssumedAlignmentILi128EEENS4_14SM90_TMA_STOREES25_S27_S27_EEEvvEEEEvNT_6ParamsE)
        /*0008*/ 	.word	0x00000044


	//----- nvinfo : EIATTR_FRAME_SIZE
	.align		4
.L_19:
        /*000c*/ 	.byte	0x04, 0x11
        /*000e*/ 	.short	(.L_21 - .L_20)
	.align		4
.L_20:
        /*0010*/ 	.word	index@($__internal_2_$__cuda_sm10x_tcgen05_guardrail_trap_unallocated_columns_being_dealloced)
        /*0014*/ 	.word	0x00000000


	//----- nvinfo : EIATTR_FRAME_SIZE
	.align		4
.L_21:
        /*0018*/ 	.byte	0x04, 0x11
        /*001a*/ 	.short	(.L_23 - .L_22)
	.align		4
.L_22:
        /*001c*/ 	.word	index@($__internal_1_$__cuda_sm10x_tcgen05_guardrail_trap_phase_invalid_during_alloc)
        /*0020*/ 	.word	0x00000000


	//----- nvinfo : EIATTR_FRAME_SIZE
	.align		4
.L_23:
        /*0024*/ 	.byte	0x04, 0x11
        /*0026*/ 	.short	(.L_25 - .L_24)
	.align		4
.L_24:
        /*0028*/ 	.word	index@($__internal_0_$__cuda_sm10x_tcgen05_guardrail_trap_col_being_dealloced_not_returned_by_alloc)
        /*002c*/ 	.word	0x00000000


	//----- nvinfo : EIATTR_FRAME_SIZE
	.align		4
.L_25:
        /*0030*/ 	.byte	0x04, 0x11
        /*0032*/ 	.short	(.L_27 - .L_26)
	.align		4
.L_26:
        /*0034*/ 	.word	index@(_ZN7cutlass13device_kernelINS_4gemm6kernel13GemmUniversalIN4cute5tupleIJiiiiEEENS1_10collective13CollectiveMmaINS1_35MainloopSm100TmaUmmaWarpSpecializedILi5ELi2ELi4ENS5_IJNS4_1CILi8EEENSA_ILi1EEESC_EEEEENS5_IJNSA_ILi128EEESF_NSA_ILi64EEEEEENS_6half_tENS5_IJlSC_lEEESI_SJ_NS4_8TiledMMAINS4_8MMA_AtomIJNS4_26SM100_MMA_F16BF16_2x1SM_SSISI_SI_fLi128ELi128ELNS4_4UMMA5MajorE0ELSO_0ELNSN_7ScaleInE0ELSP_0EEEEEENS4_6LayoutINS5_IJSC_SC_SC_EEENS5_IJNSA_ILi0EEESU_SU_EEEEENS5_IJNS4_10UnderscoreESX_SX_EEEEENS4_18SM100_TMA_2SM_LOADENS4_14ComposedLayoutINS4_7SwizzleILi3ELi4ELi3EEENS4_18smem_ptr_flag_bitsILi16EEENSS_INS5_IJSB_SG_EEENS5_IJSG_SC_EEEEEEEvNS4_8identityENS4_28SM100_TMA_2SM_LOAD_MULTICASTES19_vS1A_EENS_8epilogue10collective18CollectiveEpilogueINS1D_23Sm100TmaWarpSpecializedILi4ELi2ELi16ELb1ELb0EEEJNS5_IJSG_SF_SG_EEENS5_IJNSS_ISG_SC_EENSS_INS5_IJNSA_ILi16EEENSA_ILi2EEEEEENS5_IJSC_SG_EEEEEEEESI_SJ_SI_SJ_NS1D_6fusion15FusionCallbacksIS1H_NS1Q_17LinearCombinationISI_fSI_fLNS_15FloatRoundStyleE2EEES1I_S1P_JEEENS4_5SM1004TMEM4LOAD26SM100_TMEM_LOAD_32dp32b16xENS4_13SM90_TMA_LOADENS11_INS12_ILi1ELi4ELi3EEES15_NSS_INS5_IJSB_S1K_EEENS5_IJS1K_SC_EEEEEEENS4_39AutoVectorizingCopyWithAssumedAlignmentILi128EEENS4_14SM90_TMA_STOREES25_S27_S27_EEEvvEEEEvNT_6ParamsE)
        /*0038*/ 	.word	0x00000000


	//----- nvinfo : EIATTR_MIN_STACK_SIZE
	.align		4
.L_27:
        /*003c*/ 	.byte	0x04, 0x12
        /*003e*/ 	.short	(.L_29 - .L_28)
	.align		4
.L_28:
        /*0040*/ 	.word	index@(_ZN7cutlass13device_kernelINS_4gemm6kernel13GemmUniversalIN4cute5tupleIJiiiiEEENS1_10collective13CollectiveMmaINS1_35MainloopSm100TmaUmmaWarpSpecializedILi5ELi2ELi4ENS5_IJNS4_1CILi8EEENSA_ILi1EEESC_EEEEENS5_IJNSA_ILi128EEESF_NSA_ILi64EEEEEENS_6half_tENS5_IJlSC_lEEESI_SJ_NS4_8TiledMMAINS4_8MMA_AtomIJNS4_26SM100_MMA_F16BF16_2x1SM_SSISI_SI_fLi128ELi128ELNS4_4UMMA5MajorE0ELSO_0ELNSN_7ScaleInE0ELSP_0EEEEEENS4_6LayoutINS5_IJSC_SC_SC_EEENS5_IJNSA_ILi0EEESU_SU_EEEEENS5_IJNS4_10UnderscoreESX_SX_EEEEENS4_18SM100_TMA_2SM_LOADENS4_14ComposedLayoutINS4_7SwizzleILi3ELi4ELi3EEENS4_18smem_ptr_flag_bitsILi16EEENSS_INS5_IJSB_SG_EEENS5_IJSG_SC_EEEEEEEvNS4_8identityENS4_28SM100_TMA_2SM_LOAD_MULTICASTES19_vS1A_EENS_8epilogue10collective18CollectiveEpilogueINS1D_23Sm100TmaWarpSpecializedILi4ELi2ELi16ELb1ELb0EEEJNS5_IJSG_SF_SG_EEENS5_IJNSS_ISG_SC_EENSS_INS5_IJNSA_ILi16EEENSA_ILi2EEEEEENS5_IJSC_SG_EEEEEEEESI_SJ_SI_SJ_NS1D_6fusion15FusionCallbacksIS1H_NS1Q_17LinearCombinationISI_fSI_fLNS_15FloatRoundStyleE2EEES1I_S1P_JEEENS4_5SM1004TMEM4LOAD26SM100_TMEM_LOAD_32dp32b16xENS4_13SM90_TMA_LOADENS11_INS12_ILi1ELi4ELi3EEES15_NSS_INS5_IJSB_S1K_EEENS5_IJS1K_SC_EEEEEEENS4_39AutoVectorizingCopyWithAssumedAlignmentILi128EEENS4_14SM90_TMA_STOREES25_S27_S27_EEEvvEEEEvNT_6ParamsE)
        /*0044*/ 	.word	0x00000000
.L_29:


//--------------------- .nv.compat                --------------------------
	.section	.nv.compat,"",@"SHT_CUDA_COMPAT_INFO"
	.align	4
        /*0000*/ 	.byte	0x02, 0x09, 0x01, 0x00, 0x02, 0x02, 0x02, 0x00, 0x02, 0x05, 0x05, 0x00, 0x03, 0x07, 0x01, 0x01
        /*0010*/ 	.byte	0x02, 0x03, 0x01, 0x00, 0x02, 0x06, 0x01, 0x00, 0x04, 0x0b, 0x08, 0x00, 0x09, 0x00, 0x00, 0x00
        /*0020*/ 	.byte	0x00, 0x00, 0x00, 0x00


//--------------------- .nv.info._ZN7cutlass13device_kernelINS_4gemm6kernel13GemmUniversalIN4cute5tupleIJiiiiEEENS1_10collective13CollectiveMmaINS1_35MainloopSm100TmaUmmaWarpSpecializedILi5ELi2ELi4ENS5_IJNS4_1CILi8EEENSA_ILi1EEESC_EEEEENS5_IJNSA_ILi128EEESF_NSA_ILi64EEEEEENS_6half_tENS5_IJlSC_lEEESI_SJ_NS4_8TiledMMAINS4_8MMA_AtomIJNS4_26SM100_MMA_F16BF16_2x1SM_SSISI_SI_fLi128ELi128ELNS4_4UMMA5MajorE0ELSO_0ELNSN_7ScaleInE0ELSP_0EEEEEENS4_6LayoutINS5_IJSC_SC_SC_EEENS5_IJNSA_ILi0EEESU_SU_EEEEENS5_IJNS4_10UnderscoreESX_SX_EEEEENS4_18SM100_TMA_2SM_LOADENS4_14ComposedLayoutINS4_7SwizzleILi3ELi4ELi3EEENS4_18smem_ptr_flag_bitsILi16EEENSS_INS5_IJSB_SG_EEENS5_IJSG_SC_EEEEEEEvNS4_8identityENS4_28SM100_TMA_2SM_LOAD_MULTICASTES19_vS1A_EENS_8epilogue10collective18CollectiveEpilogueINS1D_23Sm100TmaWarpSpecializedILi4ELi2ELi16ELb1ELb0EEEJNS5_IJSG_SF_SG_EEENS5_IJNSS_ISG_SC_EENSS_INS5_IJNSA_ILi16EEENSA_ILi2EEEEEENS5_IJSC_SG_EEEEEEEESI_SJ_SI_SJ_NS1D_6fusion15FusionCallbacksIS1H_NS1Q_17LinearCombinationISI_fSI_fLNS_15FloatRoundStyleE2EEES1I_S1P_JEEENS4_5SM1004TMEM4LOAD26SM100_TMEM_LOAD_32dp32b16xENS4_13SM90_TMA_LOADENS11_INS12_ILi1ELi4ELi3EEES15_NSS_INS5_IJSB_S1K_EEENS5_IJS1K_SC_EEEEEEENS4_39AutoVectorizingCopyWithAssumedAlignmentILi128EEENS4_14SM90_TMA_STOREES25_S27_S27_EEEvvEEEEvNT_6ParamsE --------------------------
	.section	.nv.info._ZN7cutlass13device_kernelINS_4gemm6kernel13GemmUniversalIN4cute5tupleIJiiiiEEENS1_10collective13CollectiveMmaINS1_35MainloopSm100TmaUmmaWarpSpecializedILi5ELi2ELi4ENS5_IJNS4_1CILi8EEENSA_ILi1EEESC_EEEEENS5_IJNSA_ILi128EEESF_NSA_ILi64EEEEEENS_6half_tENS5_IJlSC_lEEESI_SJ_NS4_8TiledMMAINS4_8MMA_AtomIJNS4_26SM100_MMA_F16BF16_2x1SM_SSISI_SI_fLi128ELi128ELNS4_4UMMA5MajorE0ELSO_0ELNSN_7ScaleInE0ELSP_0EEEEEENS4_6LayoutINS5_IJSC_SC_SC_EEENS5_IJNSA_ILi0EEESU_SU_EEEEENS5_IJNS4_10UnderscoreESX_SX_EEEEENS4_18SM100_TMA_2SM_LOADENS4_14ComposedLayoutINS4_7SwizzleILi3ELi4ELi3EEENS4_18smem_ptr_flag_bitsILi16EEENSS_INS5_IJSB_SG_EEENS5_IJSG_SC_EEEEEEEvNS4_8identityENS4_28SM100_TMA_2SM_LOAD_MULTICASTES19_vS1A_EENS_8epilogue10collective18CollectiveEpilogueINS1D_23Sm100TmaWarpSpecializedILi4ELi2ELi16ELb1ELb0EEEJNS5_IJSG_SF_SG_EEENS5_IJNSS_ISG_SC_EENSS_INS5_IJNSA_ILi16EEENSA_ILi2EEEEEENS5_IJSC_SG_EEEEEEEESI_SJ_SI_SJ_NS1D_6fusion15FusionCallbacksIS1H_NS1Q_17LinearCombinationISI_fSI_fLNS_15FloatRoundStyleE2EEES1I_S1P_JEEENS4_5SM1004TMEM4LOAD26SM100_TMEM_LOAD_32dp32b16xENS4_13SM90_TMA_LOADENS11_INS12_ILi1ELi4ELi3EEES15_NSS_INS5_IJSB_S1K_EEENS5_IJS1K_SC_EEEEEEENS4_39AutoVectorizingCopyWithAssumedAlignmentILi128EEENS4_14SM90_TMA_STOREES25_S27_S27_EEEvvEEEEvNT_6ParamsE,"",@"SHT_CUDA_INFO"
	.sectionflags	@""
	.align	4


	//----- nvinfo : EIATTR_CUDA_API_VERSION
	.align		4
        /*0000*/ 	.byte	0x04, 0x37
        /*0002*/ 	.short	(.L_31 - .L_30)
.L_30:
        /*0004*/ 	.word	0x00000082


	//----- nvinfo : EIATTR_KPARAM_INFO
	.align		4
.L_31:
        /*0008*/ 	.byte	0x04, 0x17
        /*000a*/ 	.short	(.L_33 - .L_32)
.L_32:
        /*000c*/ 	.word	0x00000000
        /*0010*/ 	.short	0x0000
        /*0012*/ 	.short	0x0000
        /*0014*/ 	.byte	0x00, 0xf0, 0x01, 0x20


	//----- nvinfo : EIATTR_AT_ENTRY_FRAGMENTS
	.align		4
.L_33:
        /*0018*/ 	.byte	0x04, 0x4f
        /*001a*/ 	.short	(.L_35 - .L_34)


	//   ....[0]....
.L_34:
        /*001c*/ 	.word	0x00000007


	//----- nvinfo : EIATTR_RESERVED_SMEM_USED
	.align		4
.L_35:
        /*0020*/ 	.byte	0x01, 0x41
	.zero		2


	//----- nvinfo : EIATTR_SPARSE_MMA_MASK
	.align		4
        /*0024*/ 	.byte	0x03, 0x50
        /*0026*/ 	.short	0x0000


	//----- nvinfo : EIATTR_TCGEN05_2CTA_USED
	.align		4
        /*0028*/ 	.byte	0x01, 0x52
	.zero		2


	//----- nvinfo : EIATTR_MAXREG_COUNT
	.align		4
        /*002c*/ 	.byte	0x03, 0x1b
        /*002e*/ 	.short	0x00ff


	//----- nvinfo : EIATTR_NUM_BARRIERS
	.align		4
        /*0030*/ 	.byte	0x02, 0x4c
        /*0032*/ 	.byte	0x07
	.zero		1


	//----- nvinfo : EIATTR_EXTERNS
	.align		4
        /*0034*/ 	.byte	0x04, 0x0f
        /*0036*/ 	.short	(.L_37 - .L_36)


	//   ....[0]....
	.align		4
.L_36:
        /*0038*/ 	.word	index@(__assertfail)


	//----- nvinfo : EIATTR_MERCURY_ISA_VERSION
	.align		4
.L_37:
        /*003c*/ 	.byte	0x03, 0x5f
        /*003e*/ 	.short	0x0101


	//----- nvinfo : EIATTR_INT_WARP_WIDE_INSTR_OFFSETS
	.align		4
        /*0040*/ 	.byte	0x04, 0x31
        /*0042*/ 	.short	(.L_39 - .L_38)


	//   ....[0]....
.L_38:
        /*0044*/ 	.word	0x00000d90


	//   ....[1]....
        /*0048*/ 	.word	0x00000e30


	//   ....[2]....
        /*004c*/ 	.word	0x000043e0


	//   ....[3]....
        /*0050*/ 	.word	0x00004410


	//   ....[4]....
        /*0054*/ 	.word	0x00004430


	//   ....[5]....
        /*0058*/ 	.word	0x00004ff0


	//   ....[6]....
        /*005c*/ 	.word	0x00005090


	//   ....[7]....
        /*0060*/ 	.word	0x00005140


	//   ....[8]....
        /*0064*/ 	.word	0x000051c0


	//   ....[9]....
        /*0068*/ 	.word	0x00005270


	//   ....[10]....
        /*006c*/ 	.word	0x00005320


	//   ....[11]....
        /*0070*/ 	.word	0x000053a0


	//   ....[12]....
        /*0074*/ 	.word	0x00005460


	//   ....[13]....
        /*0078*/ 	.word	0x00005520


	//   ....[14]....
        /*007c*/ 	.word	0x000055d0


	//   ....[15]....
        /*0080*/ 	.word	0x000056c0


	//   ....[16]....
        /*0084*/ 	.word	0x000057a0


	//----- nvinfo : EIATTR_COOP_GROUP_MASK_REGIDS
	.align		4
.L_39:
        /*0088*/ 	.byte	0x04, 0x29
        /*008a*/ 	.short	(.L_41 - .L_40)


	//   ....[0]....
.L_40:
        /*008c*/ 	.word	0xffffffff


	//   ....[1]....
        /*0090*/ 	.word	0xffffffff


	//   ....[2]....
        /*0094*/ 	.word	0xffffffff


	//   ....[3]....
        /*0098*/ 	.word	0xffffffff


	//   ....[4]....
        /*009c*/ 	.word	0xffffffff


	//   ....[5]....
        /*00a0*/ 	.word	0xffffffff


	//   ....[6]....
        /*00a4*/ 	.word	0xffffffff


	//   ....[7]....
        /*00a8*/ 	.word	0xffffffff


	//   ....[8]....
        /*00ac*/ 	.word	0xffffffff


	//   ....[9]....
        /*00b0*/ 	.word	0xffffffff


	//   ....[10]....
        /*00b4*/ 	.word	0xffffffff


	//   ....[11]....
        /*00b8*/ 	.word	0xffffffff


	//   ....[12]....
        /*00bc*/ 	.word	0xffffffff


	//   ....[13]....
        /*00c0*/ 	.word	0xffffffff


	//----- nvinfo : EIATTR_COOP_GROUP_INSTR_OFFSETS
	.align		4
.L_41:
        /*00c4*/ 	.byte	0x04, 0x28
        /*00c6*/ 	.short	(.L_43 - .L_42)


	//   ....[0]....
.L_42:
        /*00c8*/ 	.word	0x000000b0


	//   ....[1]....
        /*00cc*/ 	.word	0x00000520


	//   ....[2]....
        /*00d0*/ 	.word	0x00000700


	//   ....[3]....
        /*00d4*/ 	.word	0x00000890


	//   ....[4]....
        /*00d8*/ 	.word	0x00000980


	//   ....[5]....
        /*00dc*/ 	.word	0x00000ae0


	//   ....[6]....
        /*00e0*/ 	.word	0x00000c70


	//   ....[7]....
        /*00e4*/ 	.word	0x00000eb0


	//   ....[8]....
        /*00e8*/ 	.word	0x00002280


	//   ....[9]....
        /*00ec*/ 	.word	0x000031c0


	//   ....[10]....
        /*00f0*/ 	.word	0x00003690


	//   ....[11]....
        /*00f4*/ 	.word	0x000036c0


	//   ....[12]....
        /*00f8*/ 	.word	0x000042e0


	//   ....[13]....
        /*00fc*/ 	.word	0x000044f0


	//----- nvinfo : EIATTR_VRC_CTA_INIT_COUNT
	.align		4
.L_43:
        /*0100*/ 	.byte	0x02, 0x4a
        /*0102*/ 	.byte	0x80
	.zero		1


	//----- nvinfo : EIATTR_SYSCALL_OFFSETS
	.align		4
        /*0104*/ 	.byte	0x04, 0x46
        /*0106*/ 	.short	(.L_45 - .L_44)


	//   ....[0]....
.L_44:
        /*0108*/ 	.word	0x00006330


	//   ....[1]....
        /*010c*/ 	.word	0x00006420


	//   ....[2]....
        /*0110*/ 	.word	0x00006bc0


	//   ....[3]....
        /*0114*/ 	.word	0x000074f0


	//   ....[4]....
        /*0118*/ 	.word	0x00007dc0


	//   ....[5]....
        /*011c*/ 	.word	0x00008690


	//----- nvinfo : EIATTR_MBARRIER_INSTR_OFFSETS
	.align		4
.L_45:
        /*0120*/ 	.byte	0x04, 0x39
        /*0122*/ 	.short	(.L_47 - .L_46)


	//   ....[0]....
.L_46:
        /*0124*/ 	.word	0x00000650
        /*0128*/ 	.word	0x000000ff
        /*012c*/ 	.word	0x00000000
        /*0130*/ 	.short	0x0100
        /*0132*/ 	.byte	0x04
	.zero		1


	//   ....[1]....
        /*0134*/ 	.word	0x00000660
        /*0138*/ 	.word	0x000000ff
        /*013c*/ 	.word	0x00000028
        /*0140*/ 	.short	0x0100
        /*0142*/ 	.byte	0x04
	.zero		1


	//   ....[2]....
        /*0144*/ 	.word	0x00000670
        /*0148*/ 	.word	0x000000ff
        /*014c*/ 	.word	0x00000008
        /*0150*/ 	.short	0x0100
        /*0152*/ 	.byte	0x04
	.zero		1


	//   ....[3]....
        /*0154*/ 	.word	0x00000680
        /*0158*/ 	.word	0x000000ff
        /*015c*/ 	.word	0x00000030
        /*0160*/ 	.short	0x0100
        /*0162*/ 	.byte	0x04
	.zero		1


	//   ....[4]....
        /*0164*/ 	.word	0x00000690
        /*0168*/ 	.word	0x000000ff
        /*016c*/ 	.word	0x00000010
        /*0170*/ 	.short	0x0100
        /*0172*/ 	.byte	0x04
	.zero		1


	//   ....[5]....
        /*0174*/ 	.word	0x000006a0
        /*0178*/ 	.word	0x000000ff
        /*017c*/ 	.word	0x00000038
        /*0180*/ 	.short	0x0100
        /*0182*/ 	.byte	0x04
	.zero		1


	//   ....[6]....
        /*0184*/ 	.word	0x000006b0
        /*0188*/ 	.word	0x000000ff
        /*018c*/ 	.word	0x00000018
        /*0190*/ 	.short	0x0100
        /*0192*/ 	.byte	0x04
	.zero		1


	//   ....[7]....
        /*0194*/ 	.word	0x000006c0
        /*0198*/ 	.word	0x000000ff
        /*019c*/ 	.word	0x00000040
        /*01a0*/ 	.short	0x0100
        /*01a2*/ 	.byte	0x04
	.zero		1


	//   ....[8]....
        /*01a4*/ 	.word	0x000006d0
        /*01a8*/ 	.word	0x000000ff
        /*01ac*/ 	.word	0x00000020
        /*01b0*/ 	.short	0x0100
        /*01b2*/ 	.byte	0x04
	.zero		1


	//   ....[9]....
        /*01b4*/ 	.word	0x000006e0
        /*01b8*/ 	.word	0x000000ff
        /*01bc*/ 	.word	0x00000048
        /*01c0*/ 	.short	0x0100
        /*01c2*/ 	.byte	0x04
	.zero		1


	//   ....[10]....
        /*01c4*/ 	.word	0x00000800
        /*01c8*/ 	.word	0x000000ff
        /*01cc*/ 	.word	0x00000050
        /*01d0*/ 	.short	0x0100
        /*01d2*/ 	.byte	0x04
	.zero		1


	//   ....[11]....
        /*01d4*/ 	.word	0x00000810
        /*01d8*/ 	.word	0x000000ff
        /*01dc*/ 	.word	0x00000070
        /*01e0*/ 	.short	0x0100
        /*01e2*/ 	.byte	0x04
	.zero		1


	//   ....[12]....
        /*01e4*/ 	.word	0x00000820
        /*01e8*/ 	.word	0x000000ff
        /*01ec*/ 	.word	0x00000058
        /*01f0*/ 	.short	0x0100
        /*01f2*/ 	.byte	0x04
	.zero		1


	//   ....[13]....
        /*01f4*/ 	.word	0x00000830
        /*01f8*/ 	.word	0x000000ff
        /*01fc*/ 	.word	0x00000078
        /*0200*/ 	.short	0x0100
        /*0202*/ 	.byte	0x04
	.zero		1


	//   ....[14]....
        /*0204*/ 	.word	0x00000840
        /*0208*/ 	.word	0x000000ff
        /*020c*/ 	.word	0x00000060
        /*0210*/ 	.short	0x0100
        /*0212*/ 	.byte	0x04
	.zero		1


	//   ....[15]....
        /*0214*/ 	.word	0x00000850
        /*0218*/ 	.word	0x000000ff
        /*021c*/ 	.word	0x00000080
        /*0220*/ 	.short	0x0100
        /*0222*/ 	.byte	0x04
	.zero		1


	//   ....[16]....
        /*0224*/ 	.word	0x00000860
        /*0228*/ 	.word	0x000000ff
        /*022c*/ 	.word	0x00000068
        /*0230*/ 	.short	0x0100
        /*0232*/ 	.byte	0x04
	.zero		1


	//   ....[17]....
        /*0234*/ 	.word	0x00000870
        /*0238*/ 	.word	0x000000ff
        /*023c*/ 	.word	0x00000088
        /*0240*/ 	.short	0x0100
        /*0242*/ 	.byte	0x04
	.zero		1


	//   ....[18]....
        /*0244*/ 	.word	0x00000950
        /*0248*/ 	.word	0x000000ff
        /*024c*/ 	.word	0x00000090
        /*0250*/ 	.short	0x0100
        /*0252*/ 	.byte	0x06
	.zero		1


	//   ....[19]....
        /*0254*/ 	.word	0x00000960
        /*0258*/ 	.word	0x000000ff
        /*025c*/ 	.word	0x00000098
        /*0260*/ 	.short	0x0100
        /*0262*/ 	.byte	0x06
	.zero		1


	//   ....[20]....
        /*0264*/ 	.word	0x00000a90
        /*0268*/ 	.word	0x000000ff
        /*026c*/ 	.word	0x000000a0
        /*0270*/ 	.short	0x0100
        /*0272*/ 	.byte	0x06
	.zero		1


	//   ....[21]....
        /*0274*/ 	.word	0x00000aa0
        /*0278*/ 	.word	0x000000ff
        /*027c*/ 	.word	0x000000b0
        /*0280*/ 	.short	0x0100
        /*0282*/ 	.byte	0x06
	.zero		1


	//   ....[22]....
        /*0284*/ 	.word	0x00000ab0
        /*0288*/ 	.word	0x000000ff
        /*028c*/ 	.word	0x000000a8
        /*0290*/ 	.short	0x0100
        /*0292*/ 	.byte	0x06
	.zero		1


	//   ....[23]....
        /*0294*/ 	.word	0x00000ac0
        /*0298*/ 	.word	0x000000ff
        /*029c*/ 	.word	0x000000b8
        /*02a0*/ 	.short	0x0100
        /*02a2*/ 	.byte	0x06
	.zero		1


	//   ....[24]....
        /*02a4*/ 	.word	0x00000be0
        /*02a8*/ 	.word	0x000000ff
        /*02ac*/ 	.word	0x000000c0
        /*02b0*/ 	.short	0x0100
        /*02b2*/ 	.byte	0x04
	.zero		1


	//   ....[25]....
        /*02b4*/ 	.word	0x00000bf0
        /*02b8*/ 	.word	0x000000ff
        /*02bc*/ 	.word	0x000000e0
        /*02c0*/ 	.short	0x0100
        /*02c2*/ 	.byte	0x04
	.zero		1


	//   ....[26]....
        /*02c4*/ 	.word	0x00000c00
        /*02c8*/ 	.word	0x000000ff
        /*02cc*/ 	.word	0x000000c8
        /*02d0*/ 	.short	0x0100
        /*02d2*/ 	.byte	0x04
	.zero		1


	//   ....[27]....
        /*02d4*/ 	.word	0x00000c10
        /*02d8*/ 	.word	0x000000ff
        /*02dc*/ 	.word	0x000000e8
        /*02e0*/ 	.short	0x0100
        /*02e2*/ 	.byte	0x04
	.zero		1


	//   ....[28]....
        /*02e4*/ 	.word	0x00000c20
        /*02e8*/ 	.word	0x000000ff
        /*02ec*/ 	.word	0x000000d0
        /*02f0*/ 	.short	0x0100
        /*02f2*/ 	.byte	0x04
	.zero		1


	//   ....[29]....
        /*02f4*/ 	.word	0x00000c30
        /*02f8*/ 	.word	0x000000ff
        /*02fc*/ 	.word	0x000000f0
        /*0300*/ 	.short	0x0100
        /*0302*/ 	.byte	0x04
	.zero		1


	//   ....[30]....
        /*0304*/ 	.word	0x00000c40
        /*0308*/ 	.word	0x000000ff
        /*030c*/ 	.word	0x000000d8
        /*0310*/ 	.short	0x0100
        /*0312*/ 	.byte	0x04
	.zero		1


	//   ....[31]....
        /*0314*/ 	.word	0x00000c50
        /*0318*/ 	.word	0x000000ff
        /*031c*/ 	.word	0x000000f8
        /*0320*/ 	.short	0x0100
        /*0322*/ 	.byte	0x04
	.zero		1


	//   ....[32]....
        /*0324*/ 	.word	0x00000d40
        /*0328*/ 	.word	0x000000ff
        /*032c*/ 	.word	0x00000100
        /*0330*/ 	.short	0x0100
        /*0332*/ 	.byte	0x04
	.zero		1


	//   ....[33]....
        /*0334*/ 	.word	0x00000d50
        /*0338*/ 	.word	0x000000ff
        /*033c*/ 	.word	0x00000110
        /*0340*/ 	.short	0x0100
        /*0342*/ 	.byte	0x04
	.zero		1


	//   ....[34]....
        /*0344*/ 	.word	0x00000d60
        /*0348*/ 	.word	0x000000ff
        /*034c*/ 	.word	0x00000108
        /*0350*/ 	.short	0x0100
        /*0352*/ 	.byte	0x04
	.zero		1


	//   ....[35]....
        /*0354*/ 	.word	0x00000d70
        /*0358*/ 	.word	0x000000ff
        /*035c*/ 	.word	0x00000118
        /*0360*/ 	.short	0x0100
        /*0362*/ 	.byte	0x04
	.zero		1


	//   ....[36]....
        /*0364*/ 	.word	0x00000e70
        /*0368*/ 	.word	0x000000ff
        /*036c*/ 	.word	0x00000120
        /*0370*/ 	.short	0x0100
        /*0372*/ 	.byte	0x06
	.zero		1


	//   ....[37]....
        /*0374*/ 	.word	0x00001a90
        /*0378*/ 	.word	0x00000000
        /*037c*/ 	.word	0x00000110
        /*0380*/ 	.short	0x010a
        /*0382*/ 	.byte	0xff
	.zero		1


	//   ....[38]....
        /*0384*/ 	.word	0x00001ac0
        /*0388*/ 	.word	0x00000000
        /*038c*/ 	.word	0x00000100
        /*0390*/ 	.short	0x0101
        /*0392*/ 	.byte	0xff
	.zero		1


	//   ....[39]....
        /*0394*/ 	.word	0x00001b80
        /*0398*/ 	.word	0x000000ff
        /*039c*/ 	.word	0x00000028
        /*03a0*/ 	.short	0x010a
        /*03a2*/ 	.byte	0x04
	.zero		1


	//   ....[40]....
        /*03a4*/ 	.word	0x00001c40
        /*03a8*/ 	.word	0x000000ff
        /*03ac*/ 	.word	0x00000028
        /*03b0*/ 	.short	0x010a
        /*03b2*/ 	.byte	0x21
	.zero		1


	//   ....[41]....
        /*03b4*/ 	.word	0x00001e10
        /*03b8*/ 	.word	0x000000ff
        /*03bc*/ 	.word	0x00000028
        /*03c0*/ 	.short	0x010a
        /*03c2*/ 	.byte	0x07
	.zero		1


	//   ....[42]....
        /*03c4*/ 	.word	0x00001f10
        /*03c8*/ 	.word	0x000000ff
        /*03cc*/ 	.word	0x00000098
        /*03d0*/ 	.short	0x0101
        /*03d2*/ 	.byte	0x06
	.zero		1


	//   ....[43]....
        /*03d4*/ 	.word	0x00001f30
        /*03d8*/ 	.word	0x000000ff
        /*03dc*/ 	.word	0x00000028
        /*03e0*/ 	.short	0x010a
        /*03e2*/ 	.byte	0x04
	.zero		1


	//   ....[44]....
        /*03e4*/ 	.word	0x00001fb0
        /*03e8*/ 	.word	0x000000ff
        /*03ec*/ 	.word	0x00000028
        /*03f0*/ 	.short	0x010a
        /*03f2*/ 	.byte	0x11
	.zero		1


	//   ....[45]....
        /*03f4*/ 	.word	0x00002140
        /*03f8*/ 	.word	0x000000ff
        /*03fc*/ 	.word	0x00000028
        /*0400*/ 	.short	0x010a
        /*0402*/ 	.byte	0x08
	.zero		1


	//   ....[46]....
        /*0404*/ 	.word	0x000022b0
        /*0408*/ 	.word	0x00000003
        /*040c*/ 	.word	0x000000a0
        /*0410*/ 	.short	0x010a
        /*0412*/ 	.byte	0xff
	.zero		1


	//   ....[47]....
        /*0414*/ 	.word	0x00002400
        /*0418*/ 	.word	0x00000000
        /*041c*/ 	.word	0x00000000
        /*0420*/ 	.short	0x0101
        /*0422*/ 	.byte	0xff
	.zero		1


	//   ....[48]....
        /*0424*/ 	.word	0x000029b0
        /*0428*/ 	.word	0x000000ff
        /*042c*/ 	.word	0x00000000
        /*0430*/ 	.short	0x010a
        /*0432*/ 	.byte	0x04
	.zero		1


	//   ....[49]....
        /*0434*/ 	.word	0x00002a40
        /*0438*/ 	.word	0x000000ff
        /*043c*/ 	.word	0x00000000
        /*0440*/ 	.short	0x010a
        /*0442*/ 	.byte	0x05
	.zero		1


	//   ....[50]....
        /*0444*/ 	.word	0x00002ad0
        /*0448*/ 	.word	0x000000ff
        /*044c*/ 	.word	0x00000000
        /*0450*/ 	.short	0x010a
        /*0452*/ 	.byte	0x05
	.zero		1


	//   ....[51]....
        /*0454*/ 	.word	0x00002b60
        /*0458*/ 	.word	0x000000ff
        /*045c*/ 	.word	0x00000000
        /*0460*/ 	.short	0x010a
        /*0462*/ 	.byte	0x05
	.zero		1


	//   ....[52]....
        /*0464*/ 	.word	0x00002c00
        /*0468*/ 	.word	0x00000000
        /*046c*/ 	.word	0x00000000
        /*0470*/ 	.short	0x010a
        /*0472*/ 	.byte	0xff
	.zero		1


	//   ....[53]....
        /*0474*/ 	.word	0x00002d20
        /*0478*/ 	.word	0x00000002
        /*047c*/ 	.word	0x00000100
        /*0480*/ 	.short	0x010a
        /*0482*/ 	.byte	0xff
	.zero		1


	//   ....[54]....
        /*0484*/ 	.word	0x00002d90
        /*0488*/ 	.word	0x00000002
        /*048c*/ 	.word	0x00000000
        /*0490*/ 	.short	0x0101
        /*0492*/ 	.byte	0xff
	.zero		1


	//   ....[55]....
        /*0494*/ 	.word	0x00002db0
        /*0498*/ 	.word	0x000000ff
        /*049c*/ 	.word	0x000000b0
        /*04a0*/ 	.short	0x010a
        /*04a2*/ 	.byte	0x04
	.zero		1


	//   ....[56]....
        /*04a4*/ 	.word	0x00002ed0
        /*04a8*/ 	.word	0x00000002
        /*04ac*/ 	.word	0x000000a0
        /*04b0*/ 	.short	0x010a
        /*04b2*/ 	.byte	0xff
	.zero		1


	//   ....[57]....
        /*04b4*/ 	.word	0x00002fd0
        /*04b8*/ 	.word	0x00000002
        /*04bc*/ 	.word	0x00000000
        /*04c0*/ 	.short	0x0101
        /*04c2*/ 	.byte	0xff
	.zero		1


	//   ....[58]....
        /*04c4*/ 	.word	0x00003060
        /*04c8*/ 	.word	0x000000ff
        /*04cc*/ 	.word	0x000000b0
        /*04d0*/ 	.short	0x0106
        /*04d2*/ 	.byte	0x04
	.zero		1


	//   ....[59]....
        /*04d4*/ 	.word	0x00003080
        /*04d8*/ 	.word	0x000000ff
        /*04dc*/ 	.word	0x000000b0
        /*04e0*/ 	.short	0x010a
        /*04e2*/ 	.byte	0x04
	.zero		1


	//   ....[60]....
        /*04e4*/ 	.word	0x00003110
        /*04e8*/ 	.word	0x000000ff
        /*04ec*/ 	.word	0x000000b0
        /*04f0*/ 	.short	0x0106
        /*04f2*/ 	.byte	0x07
	.zero		1


	//   ....[61]....
        /*04f4*/ 	.word	0x00003150
        /*04f8*/ 	.word	0x00000000
        /*04fc*/ 	.word	0x000000b0
        /*0500*/ 	.short	0x010a
        /*0502*/ 	.byte	0xff
	.zero		1


	//   ....[62]....
        /*0504*/ 	.word	0x00003390
        /*0508*/ 	.word	0x000000ff
        /*050c*/ 	.word	0x00000008
        /*0510*/ 	.short	0x010a
        /*0512*/ 	.byte	0x05
	.zero		1


	//   ....[63]....
        /*0514*/ 	.word	0x000033b0
        /*0518*/ 	.word	0x000000ff
        /*051c*/ 	.word	0x00000008
        /*0520*/ 	.short	0x010a
        /*0522*/ 	.byte	0x05
	.zero		1


	//   ....[64]....
        /*0524*/ 	.word	0x00003540
        /*0528*/ 	.word	0x000000ff
        /*052c*/ 	.word	0x00000008
        /*0530*/ 	.short	0x010a
        /*0532*/ 	.byte	0x05
	.zero		1


	//   ....[65]....
        /*0534*/ 	.word	0x00003560
        /*0538*/ 	.word	0x000000ff
        /*053c*/ 	.word	0x00000008
        /*0540*/ 	.short	0x010a
        /*0542*/ 	.byte	0x05
	.zero		1


	//   ....[66]....
        /*0544*/ 	.word	0x00003620
        /*0548*/ 	.word	0x000000ff
        /*054c*/ 	.word	0x00000000
        /*0550*/ 	.short	0x0101
        /*0552*/ 	.byte	0x04
	.zero		1


	//   ....[67]....
        /*0554*/ 	.word	0x00003960
        /*0558*/ 	.word	0x00000000
        /*055c*/ 	.word	0x000000a0
        /*0560*/ 	.short	0x010a
        /*0562*/ 	.byte	0xff
	.zero		1


	//   ....[68]....
        /*0564*/ 	.word	0x00003a20
        /*0568*/ 	.word	0x00000000
        /*056c*/ 	.word	0x00000000
        /*0570*/ 	.short	0x0101
        /*0572*/ 	.byte	0xff
	.zero		1


	//   ....[69]....
        /*0574*/ 	.word	0x00003ae0
        /*0578*/ 	.word	0x000000ff
        /*057c*/ 	.word	0x00000000
        /*0580*/ 	.short	0x010a
        /*0582*/ 	.byte	0x04
	.zero		1


	//   ....[70]....
        /*0584*/ 	.word	0x00003af0
        /*0588*/ 	.word	0x000000ff
        /*058c*/ 	.word	0x000000e0
        /*0590*/ 	.short	0x010a
        /*0592*/ 	.byte	0x1f
	.zero		1


	//   ....[71]....
        /*0594*/ 	.word	0x00003ba0
        /*0598*/ 	.word	0x000000ff
        /*059c*/ 	.word	0x00000000
        /*05a0*/ 	.short	0x010a
        /*05a2*/ 	.byte	0x05
	.zero		1


	//   ....[72]....
        /*05a4*/ 	.word	0x00003cd0
        /*05a8*/ 	.word	0x000000ff
        /*05ac*/ 	.word	0x00000000
        /*05b0*/ 	.short	0x010a
        /*05b2*/ 	.byte	0x04
	.zero		1


	//   ....[73]....
        /*05b4*/ 	.word	0x00003fd0
        /*05b8*/ 	.word	0x000000ff
        /*05bc*/ 	.word	0x00000000
        /*05c0*/ 	.short	0x010a
        /*05c2*/ 	.byte	0x04
	.zero		1


	//   ....[74]....
        /*05c4*/ 	.word	0x00004060
        /*05c8*/ 	.word	0x000000ff
        /*05cc*/ 	.word	0x00000000
        /*05d0*/ 	.short	0x010a
        /*05d2*/ 	.byte	0x05
	.zero		1


	//   ....[75]....
        /*05d4*/ 	.word	0x000040f0
        /*05d8*/ 	.word	0x000000ff
        /*05dc*/ 	.word	0x00000000
        /*05e0*/ 	.short	0x010a
        /*05e2*/ 	.byte	0x05
	.zero		1


	//   ....[76]....
        /*05e4*/ 	.word	0x00004190
        /*05e8*/ 	.word	0x00000000
        /*05ec*/ 	.word	0x00000000
        /*05f0*/ 	.short	0x010a
        /*05f2*/ 	.byte	0xff
	.zero		1


	//   ....[77]....
        /*05f4*/ 	.word	0x000041d0
        /*05f8*/ 	.word	0x00000000
        /*05fc*/ 	.word	0x00000000
        /*0600*/ 	.short	0x010a
        /*0602*/ 	.byte	0xff
	.zero		1


	//   ....[78]....
        /*0604*/ 	.word	0x00004240
        /*0608*/ 	.word	0x000000ff
        /*060c*/ 	.word	0x00000000
        /*0610*/ 	.short	0x0101
        /*0612*/ 	.byte	0x04
	.zero		1


	//   ....[79]....
        /*0614*/ 	.word	0x00004280
        /*0618*/ 	.word	0x000000ff
        /*061c*/ 	.word	0x00000120
        /*0620*/ 	.short	0x010a
        /*0622*/ 	.byte	0x1a
	.zero		1


	//   ....[80]....
        /*0624*/ 	.word	0x000042d0
        /*0628*/ 	.word	0x000000ff
        /*062c*/ 	.word	0x00000000
        /*0630*/ 	.short	0x0101
        /*0632*/ 	.byte	0x04
	.zero		1


	//   ....[81]....
        /*0634*/ 	.word	0x000047b0
        /*0638*/ 	.word	0x00000008
        /*063c*/ 	.word	0x000000a0
        /*0640*/ 	.short	0x010a
        /*0642*/ 	.byte	0xff
	.zero		1


	//   ....[82]....
        /*0644*/ 	.word	0x00004920
        /*0648*/ 	.word	0x00000000
        /*064c*/ 	.word	0x00000000
        /*0650*/ 	.short	0x0101
        /*0652*/ 	.byte	0xff
	.zero		1


	//   ....[83]....
        /*0654*/ 	.word	0x00004e00
        /*0658*/ 	.word	0x000000ff
        /*065c*/ 	.word	0x00000098
        /*0660*/ 	.short	0x010a
        /*0662*/ 	.byte	0x15
	.zero		1


	//   ....[84]....
        /*0664*/ 	.word	0x00004f90
        /*0668*/ 	.word	0x000000ff
        /*066c*/ 	.word	0x00000070
        /*0670*/ 	.short	0x010a
        /*0672*/ 	.byte	0x15
	.zero		1


	//   ....[85]....
        /*0674*/ 	.word	0x00005160
        /*0678*/ 	.word	0x000000ff
        /*067c*/ 	.word	0x00000050
        /*0680*/ 	.short	0x010b
        /*0682*/ 	.byte	0x15
	.zero		1


	//   ....[86]....
        /*0684*/ 	.word	0x00005180
        /*0688*/ 	.word	0x000000ff
        /*068c*/ 	.word	0x00000000
        /*0690*/ 	.short	0x0101
        /*0692*/ 	.byte	0x04
	.zero		1


	//   ....[87]....
        /*0694*/ 	.word	0x00005190
        /*0698*/ 	.word	0x000000ff
        /*069c*/ 	.word	0x00000078
        /*06a0*/ 	.short	0x010a
        /*06a2*/ 	.byte	0x15
	.zero		1


	//   ....[88]....
        /*06a4*/ 	.word	0x00005340
        /*06a8*/ 	.word	0x000000ff
        /*06ac*/ 	.word	0x00000058
        /*06b0*/ 	.short	0x010b
        /*06b2*/ 	.byte	0x15
	.zero		1


	//   ....[89]....
        /*06b4*/ 	.word	0x00005360
        /*06b8*/ 	.word	0x000000ff
        /*06bc*/ 	.word	0x00000000
        /*06c0*/ 	.short	0x0101
        /*06c2*/ 	.byte	0x04
	.zero		1


	//   ....[90]....
        /*06c4*/ 	.word	0x00005370
        /*06c8*/ 	.word	0x000000ff
        /*06cc*/ 	.word	0x00000080
        /*06d0*/ 	.short	0x010a
        /*06d2*/ 	.byte	0x15
	.zero		1


	//   ....[91]....
        /*06d4*/ 	.word	0x00005540
        /*06d8*/ 	.word	0x000000ff
        /*06dc*/ 	.word	0x00000060
        /*06e0*/ 	.short	0x010b
        /*06e2*/ 	.byte	0x15
	.zero		1


	//   ....[92]....
        /*06e4*/ 	.word	0x00005560
        /*06e8*/ 	.word	0x000000ff
        /*06ec*/ 	.word	0x00000000
        /*06f0*/ 	.short	0x0101
        /*06f2*/ 	.byte	0x04
	.zero		1


	//   ....[93]....
        /*06f4*/ 	.word	0x00005570
        /*06f8*/ 	.word	0x000000ff
        /*06fc*/ 	.word	0x00000088
        /*0700*/ 	.short	0x010a
        /*0702*/ 	.byte	0x15
	.zero		1


	//   ....[94]....
        /*0704*/ 	.word	0x000057c0
        /*0708*/ 	.word	0x000000ff
        /*070c*/ 	.word	0x00000068
        /*0710*/ 	.short	0x010b
        /*0712*/ 	.byte	0x15
	.zero		1


	//   ....[95]....
        /*0714*/ 	.word	0x000057d0
        /*0718*/ 	.word	0x000000ff
        /*071c*/ 	.word	0x00000000
        /*0720*/ 	.short	0x0101
        /*0722*/ 	.byte	0x34
	.zero		1


	//   ....[96]....
        /*0724*/ 	.word	0x00005800
        /*0728*/ 	.word	0x000000ff
        /*072c*/ 	.word	0x00000070
        /*0730*/ 	.short	0x010a
        /*0732*/ 	.byte	0x15
	.zero		1


	//   ....[97]....
        /*0734*/ 	.word	0x00005820
        /*0738*/ 	.word	0x000000ff
        /*073c*/ 	.word	0x00000078
        /*0740*/ 	.short	0x010a
        /*0742*/ 	.byte	0x15
	.zero		1


	//   ....[98]....
        /*0744*/ 	.word	0x00005840
        /*0748*/ 	.word	0x000000ff
        /*074c*/ 	.word	0x00000080
        /*0750*/ 	.short	0x010a
        /*0752*/ 	.byte	0x15
	.zero		1


	//   ....[99]....
        /*0754*/ 	.word	0x00005880
        /*0758*/ 	.word	0x00000000
        /*075c*/ 	.word	0x00000088
        /*0760*/ 	.short	0x010a
        /*0762*/ 	.byte	0xff
	.zero		1


	//   ....[100]....
        /*0764*/ 	.word	0x00005bc0
        /*0768*/ 	.word	0x00000003
        /*076c*/ 	.word	0x000000a0
        /*0770*/ 	.short	0x010a
        /*0772*/ 	.byte	0xff
	.zero		1


	//   ....[101]....
        /*0774*/ 	.word	0x00005d40
        /*0778*/ 	.word	0x00000000
        /*077c*/ 	.word	0x00000000
        /*0780*/ 	.short	0x0101
        /*0782*/ 	.byte	0xff
	.zero		1


	//   ....[102]....
        /*0784*/ 	.word	0x00006880
        /*0788*/ 	.word	0x000000ff
        /*078c*/ 	.word	0x00000050
        /*0790*/ 	.short	0x010a
        /*0792*/ 	.byte	0x2b
	.zero		1


	//   ....[103]....
        /*0794*/ 	.word	0x000068c0
        /*0798*/ 	.word	0x00000035
        /*079c*/ 	.word	0x000000c0
        /*07a0*/ 	.short	0x010a
        /*07a2*/ 	.byte	0xff
	.zero		1


	//   ....[104]....
        /*07a4*/ 	.word	0x000069d0
        /*07a8*/ 	.word	0x000000ff
        /*07ac*/ 	.word	0x00000050
        /*07b0*/ 	.short	0x010a
        /*07b2*/ 	.byte	0x2b
	.zero		1


	//   ....[105]....
        /*07b4*/ 	.word	0x00006aa0
        /*07b8*/ 	.word	0x00000035
        /*07bc*/ 	.word	0x000000c0
        /*07c0*/ 	.short	0x010a
        /*07c2*/ 	.byte	0xff
	.zero		1


	//   ....[106]....
        /*07c4*/ 	.word	0x00007260
        /*07c8*/ 	.word	0x00000000
        /*07cc*/ 	.word	0x00000000
        /*07d0*/ 	.short	0x0101
        /*07d2*/ 	.byte	0xff
	.zero		1


	//   ....[107]....
        /*07d4*/ 	.word	0x00007270
        /*07d8*/ 	.word	0x00000002
        /*07dc*/ 	.word	0x00000050
        /*07e0*/ 	.short	0x010a
        /*07e2*/ 	.byte	0xff
	.zero		1


	//   ....[108]....
        /*07e4*/ 	.word	0x00007330
        /*07e8*/ 	.word	0x00000002
        /*07ec*/ 	.word	0x00000050
        /*07f0*/ 	.short	0x010a
        /*07f2*/ 	.byte	0xff
	.zero		1


	//   ....[109]....
        /*07f4*/ 	.word	0x00007b30
        /*07f8*/ 	.word	0x00000000
        /*07fc*/ 	.word	0x00000000
        /*0800*/ 	.short	0x0101
        /*0802*/ 	.byte	0xff
	.zero		1


	//   ....[110]....
        /*0804*/ 	.word	0x00007b50
        /*0808*/ 	.word	0x00000002
        /*080c*/ 	.word	0x00000050
        /*0810*/ 	.short	0x010a
        /*0812*/ 	.byte	0xff
	.zero		1


	//   ....[111]....
        /*0814*/ 	.word	0x00007c00
        /*0818*/ 	.word	0x00000002
        /*081c*/ 	.word	0x00000050
        /*0820*/ 	.short	0x010a
        /*0822*/ 	.byte	0xff
	.zero		1


	//   ....[112]....
        /*0824*/ 	.word	0x00008400
        /*0828*/ 	.word	0x00000000
        /*082c*/ 	.word	0x00000000
        /*0830*/ 	.short	0x0101
        /*0832*/ 	.byte	0xff
	.zero		1


	//   ....[113]....
        /*0834*/ 	.word	0x00008420
        /*0838*/ 	.word	0x00000003
        /*083c*/ 	.word	0x00000050
        /*0840*/ 	.short	0x010a
        /*0842*/ 	.byte	0xff
	.zero		1


	//   ....[114]....
        /*0844*/ 	.word	0x000084d0
        /*0848*/ 	.word	0x00000003
        /*084c*/ 	.word	0x00000050
        /*0850*/ 	.short	0x010a
        /*0852*/ 	.byte	0xff
	.zero		1


	//   ....[115]....
        /*0854*/ 	.word	0x00008780
        /*0858*/ 	.word	0x00000035
        /*085c*/ 	.word	0x00000000
        /*0860*/ 	.short	0x0101
        /*0862*/ 	.byte	0xff
	.zero		1


	//   ....[116]....
        /*0864*/ 	.word	0x00008d20
        /*0868*/ 	.word	0x00000000
        /*086c*/ 	.word	0x00000000
        /*0870*/ 	.short	0x0101
        /*0872*/ 	.byte	0xff
	.zero		1


	//   ....[117]....
        /*0874*/ 	.word	0x00008fb0
        /*0878*/ 	.word	0x000000ff
        /*087c*/ 	.word	0x00000000
        /*0880*/ 	.short	0x0101
        /*0882*/ 	.byte	0x04
	.zero		1


	//   ....[118]....
        /*0884*/ 	.word	0x00008fd0
        /*0888*/ 	.word	0x00000000
        /*088c*/ 	.word	0x00000110
        /*0890*/ 	.short	0x010a
        /*0892*/ 	.byte	0xff
	.zero		1


	//   ....[119]....
        /*0894*/ 	.word	0x00009030
        /*0898*/ 	.word	0x00000000
        /*089c*/ 	.word	0x00000028
        /*08a0*/ 	.short	0x010a
        /*08a2*/ 	.byte	0xff
	.zero		1


	//   ....[120]....
        /*08a4*/ 	.word	0x00009090
        /*08a8*/ 	.word	0x00000000
        /*08ac*/ 	.word	0x00000028
        /*08b0*/ 	.short	0x010a
        /*08b2*/ 	.byte	0xff
	.zero		1


	//   ....[121]....
        /*08b4*/ 	.word	0x000090e0
        /*08b8*/ 	.word	0x00000003
        /*08bc*/ 	.word	0x000000a0
        /*08c0*/ 	.short	0x010a
        /*08c2*/ 	.byte	0xff
	.zero		1


	//   ....[122]....
        /*08c4*/ 	.word	0x00009140
        /*08c8*/ 	.word	0x00000000
        /*08cc*/ 	.word	0x00000000
        /*08d0*/ 	.short	0x010a
        /*08d2*/ 	.byte	0xff
	.zero		1


	//   ....[123]....
        /*08d4*/ 	.word	0x000091a0
        /*08d8*/ 	.word	0x00000000
        /*08dc*/ 	.word	0x00000000
        /*08e0*/ 	.short	0x010a
        /*08e2*/ 	.byte	0xff
	.zero		1


	//   ....[124]....
        /*08e4*/ 	.word	0x00009200
        /*08e8*/ 	.word	0x00000000
        /*08ec*/ 	.word	0x00000000
        /*08f0*/ 	.short	0x010a
        /*08f2*/ 	.byte	0xff
	.zero		1


	//   ....[125]....
        /*08f4*/ 	.word	0x00009260
        /*08f8*/ 	.word	0x00000000
        /*08fc*/ 	.word	0x00000000
        /*0900*/ 	.short	0x010a
        /*0902*/ 	.byte	0xff
	.zero		1


	//   ....[126]....
        /*0904*/ 	.word	0x000092b0
        /*0908*/ 	.word	0x00000002
        /*090c*/ 	.word	0x00000100
        /*0910*/ 	.short	0x010a
        /*0912*/ 	.byte	0xff
	.zero		1


	//   ....[127]....
        /*0914*/ 	.word	0x00009310
        /*0918*/ 	.word	0x00000002
        /*091c*/ 	.word	0x000000b0
        /*0920*/ 	.short	0x010a
        /*0922*/ 	.byte	0xff
	.zero		1


	//   ....[128]....
        /*0924*/ 	.word	0x00009360
        /*0928*/ 	.word	0x00000002
        /*092c*/ 	.word	0x000000a0
        /*0930*/ 	.short	0x010a
        /*0932*/ 	.byte	0xff
	.zero		1


	//   ....[129]....
        /*0934*/ 	.word	0x000093c0
        /*0938*/ 	.word	0x00000000
        /*093c*/ 	.word	0x000000b0
        /*0940*/ 	.short	0x010a
        /*0942*/ 	.byte	0xff
	.zero		1


	//   ....[130]....
        /*0944*/ 	.word	0x00009420
        /*0948*/ 	.word	0x00000005
        /*094c*/ 	.word	0x00000008
        /*0950*/ 	.short	0x010a
        /*0952*/ 	.byte	0xff
	.zero		1


	//   ....[131]....
        /*0954*/ 	.word	0x00009500
        /*0958*/ 	.word	0x00000000
        /*095c*/ 	.word	0x00000008
        /*0960*/ 	.short	0x010a
        /*0962*/ 	.byte	0xff
	.zero		1


	//   ....[132]....
        /*0964*/ 	.word	0x00009550
        /*0968*/ 	.word	0x00000000
        /*096c*/ 	.word	0x000000a0
        /*0970*/ 	.short	0x010a
        /*0972*/ 	.byte	0xff
	.zero		1


	//   ....[133]....
        /*0974*/ 	.word	0x000095b0
        /*0978*/ 	.word	0x00000000
        /*097c*/ 	.word	0x000000e0
        /*0980*/ 	.short	0x010a
        /*0982*/ 	.byte	0xff
	.zero		1


	//   ....[134]....
        /*0984*/ 	.word	0x00009610
        /*0988*/ 	.word	0x00000000
        /*098c*/ 	.word	0x00000000
        /*0990*/ 	.short	0x010a
        /*0992*/ 	.byte	0xff
	.zero		1


	//   ....[135]....
        /*0994*/ 	.word	0x00009670
        /*0998*/ 	.word	0x00000000
        /*099c*/ 	.word	0x00000000
        /*09a0*/ 	.short	0x010a
        /*09a2*/ 	.byte	0xff
	.zero		1


	//   ....[136]....
        /*09a4*/ 	.word	0x000096d0
        /*09a8*/ 	.word	0x00000000
        /*09ac*/ 	.word	0x00000000
        /*09b0*/ 	.short	0x010a
        /*09b2*/ 	.byte	0xff
	.zero		1


	//   ....[137]....
        /*09b4*/ 	.word	0x00009730
        /*09b8*/ 	.word	0x00000000
        /*09bc*/ 	.word	0x00000000
        /*09c0*/ 	.short	0x010a
        /*09c2*/ 	.byte	0xff
	.zero		1


	//   ....[138]....
        /*09c4*/ 	.word	0x00009790
        /*09c8*/ 	.word	0x00000000
        /*09cc*/ 	.word	0x00000120
        /*09d0*/ 	.short	0x010a
        /*09d2*/ 	.byte	0xff
	.zero		1


	//   ....[139]....
        /*09d4*/ 	.word	0x000097e0
        /*09d8*/ 	.word	0x00000008
        /*09dc*/ 	.word	0x000000a0
        /*09e0*/ 	.short	0x010a
        /*09e2*/ 	.byte	0xff
	.zero		1


	//   ....[140]....
        /*09e4*/ 	.word	0x00009840
        /*09e8*/ 	.word	0x00000000
        /*09ec*/ 	.word	0x00000098
        /*09f0*/ 	.short	0x010a
        /*09f2*/ 	.byte	0xff
	.zero		1


	//   ....[141]....
        /*09f4*/ 	.word	0x000098a0
        /*09f8*/ 	.word	0x00000000
        /*09fc*/ 	.word	0x00000070
        /*0a00*/ 	.short	0x010a
        /*0a02*/ 	.byte	0xff
	.zero		1


	//   ....[142]....
        /*0a04*/ 	.word	0x00009900
        /*0a08*/ 	.word	0x00000000
        /*0a0c*/ 	.word	0x00000078
        /*0a10*/ 	.short	0x010a
        /*0a12*/ 	.byte	0xff
	.zero		1


	//   ....[143]....
        /*0a14*/ 	.word	0x00009960
        /*0a18*/ 	.word	0x00000000
        /*0a1c*/ 	.word	0x00000080
        /*0a20*/ 	.short	0x010a
        /*0a22*/ 	.byte	0xff
	.zero		1


	//   ....[144]....
        /*0a24*/ 	.word	0x000099c0
        /*0a28*/ 	.word	0x00000000
        /*0a2c*/ 	.word	0x00000088
        /*0a30*/ 	.short	0x010a
        /*0a32*/ 	.byte	0xff
	.zero		1


	//   ....[145]....
        /*0a34*/ 	.word	0x00009a20
        /*0a38*/ 	.word	0x00000000
        /*0a3c*/ 	.word	0x00000070
        /*0a40*/ 	.short	0x010a
        /*0a42*/ 	.byte	0xff
	.zero		1


	//   ....[146]....
        /*0a44*/ 	.word	0x00009a80
        /*0a48*/ 	.word	0x00000000
        /*0a4c*/ 	.word	0x00000078
        /*0a50*/ 	.short	0x010a
        /*0a52*/ 	.byte	0xff
	.zero		1


	//   ....[147]....
        /*0a54*/ 	.word	0x00009ae0
        /*0a58*/ 	.word	0x00000000
        /*0a5c*/ 	.word	0x00000080
        /*0a60*/ 	.short	0x010a
        /*0a62*/ 	.byte	0xff
	.zero		1


	//   ....[148]....
        /*0a64*/ 	.word	0x00009b30
        /*0a68*/ 	.word	0x00000003
        /*0a6c*/ 	.word	0x000000a0
        /*0a70*/ 	.short	0x010a
        /*0a72*/ 	.byte	0xff
	.zero		1


	//   ....[149]....
        /*0a74*/ 	.word	0x00009b90
        /*0a78*/ 	.word	0x00000002
        /*0a7c*/ 	.word	0x00000050
        /*0a80*/ 	.short	0x010a
        /*0a82*/ 	.byte	0xff
	.zero		1


	//   ....[150]....
        /*0a84*/ 	.word	0x00009be0
        /*0a88*/ 	.word	0x00000035
        /*0a8c*/ 	.word	0x000000c0
        /*0a90*/ 	.short	0x010a
        /*0a92*/ 	.byte	0xff
	.zero		1


	//   ....[151]....
        /*0a94*/ 	.word	0x00009c30
        /*0a98*/ 	.word	0x00000002
        /*0a9c*/ 	.word	0x00000050
        /*0aa0*/ 	.short	0x010a
        /*0aa2*/ 	.byte	0xff
	.zero		1


	//   ....[152]....
        /*0aa4*/ 	.word	0x00009c80
        /*0aa8*/ 	.word	0x00000002
        /*0aac*/ 	.word	0x00000050
        /*0ab0*/ 	.short	0x010a
        /*0ab2*/ 	.byte	0xff
	.zero		1


	//   ....[153]....
        /*0ab4*/ 	.word	0x00009cd0
        /*0ab8*/ 	.word	0x00000003
        /*0abc*/ 	.word	0x00000050
        /*0ac0*/ 	.short	0x010a
        /*0ac2*/ 	.byte	0xff
	.zero		1


	//----- nvinfo : EIATTR_NUM_MBARRIERS
	.align		4
.L_47:
        /*0ac4*/ 	.byte	0x03, 0x38
        /*0ac6*/ 	.short	0x0025


	//----- nvinfo : EIATTR_EXIT_INSTR_OFFSETS
	.align		4
        /*0ac8*/ 	.byte	0x04, 0x1c
        /*0aca*/ 	.short	(.L_49 - .L_48)


	//   ....[0]....
.L_48:
        /*0acc*/ 	.word	0x00002c30


	//   ....[1]....
        /*0ad0*/ 	.word	0x00003120


	//   ....[2]....
        /*0ad4*/ 	.word	0x00003180


	//   ....[3]....
        /*0ad8*/ 	.word	0x00004500


	//   ....[4]....
        /*0adc*/ 	.word	0x000058b0


	//   ....[5]....
        /*0ae0*/ 	.word	0x000058f0


	//   ....[6]....
        /*0ae4*/ 	.word	0x00008ea0


	//   ....[7]....
        /*0ae8*/ 	.word	0x00008f20


	//   ....[8]....
        /*0aec*/ 	.word	0x00008f50


	//   ....[9]....
        /*0af0*/ 	.word	0x00008fc0


	//----- nvinfo : EIATTR_MAX_THREADS
	.align		4
.L_49:
        /*0af4*/ 	.byte	0x04, 0x05
        /*0af6*/ 	.short	(.L_51 - .L_50)
.L_50:
        /*0af8*/ 	.word	0x00000100
        /*0afc*/ 	.word	0x00000001
        /*0b00*/ 	.word	0x00000001


	//----- nvinfo : EIATTR_CRS_STACK_SIZE
	.align		4
.L_51:
        /*0b04*/ 	.byte	0x04, 0x1e
        /*0b06*/ 	.short	(.L_53 - .L_52)
.L_52:
        /*0b08*/ 	.word	0x00000000


	//----- nvinfo : EIATTR_CBANK_PARAM_SIZE
	.align		4
.L_53:
        /*0b0c*/ 	.byte	0x03, 0x19
        /*0b0e*/ 	.short	0x0800


	//----- nvinfo : EIATTR_PARAM_CBANK
	.align		4
        /*0b10*/ 	.byte	0x04, 0x0a
        /*0b12*/ 	.short	(.L_55 - .L_54)
	.align		4
.L_54:
        /*0b14*/ 	.word	index@(.nv.constant0._ZN7cutlass13device_kernelINS_4gemm6kernel13GemmUniversalIN4cute5tupleIJiiiiEEENS1_10collective13CollectiveMmaINS1_35MainloopSm100TmaUmmaWarpSpecializedILi5ELi2ELi4ENS5_IJNS4_1CILi8EEENSA_ILi1EEESC_EEEEENS5_IJNSA_ILi128EEESF_NSA_ILi64EEEEEENS_6half_tENS5_IJlSC_lEEESI_SJ_NS4_8TiledMMAINS4_8MMA_AtomIJNS4_26SM100_MMA_F16BF16_2x1SM_SSISI_SI_fLi128ELi128ELNS4_4UMMA5MajorE0ELSO_0ELNSN_7ScaleInE0ELSP_0EEEEEENS4_6LayoutINS5_IJSC_SC_SC_EEENS5_IJNSA_ILi0EEESU_SU_EEEEENS5_IJNS4_10UnderscoreESX_SX_EEEEENS4_18SM100_TMA_2SM_LOADENS4_14ComposedLayoutINS4_7SwizzleILi3ELi4ELi3EEENS4_18smem_ptr_flag_bitsILi16EEENSS_INS5_IJSB_SG_EEENS5_IJSG_SC_EEEEEEEvNS4_8identityENS4_28SM100_TMA_2SM_LOAD_MULTICASTES19_vS1A_EENS_8epilogue10collective18CollectiveEpilogueINS1D_23Sm100TmaWarpSpecializedILi4ELi2ELi16ELb1ELb0EEEJNS5_IJSG_SF_SG_EEENS5_IJNSS_ISG_SC_EENSS_INS5_IJNSA_ILi16EEENSA_ILi2EEEEEENS5_IJSC_SG_EEEEEEEESI_SJ_SI_SJ_NS1D_6fusion15FusionCallbacksIS1H_NS1Q_17LinearCombinationISI_fSI_fLNS_15FloatRoundStyleE2EEES1I_S1P_JEEENS4_5SM1004TMEM4LOAD26SM100_TMEM_LOAD_32dp32b16xENS4_13SM90_TMA_LOADENS11_INS12_ILi1ELi4ELi3EEES15_NSS_INS5_IJSB_S1K_EEENS5_IJS1K_SC_EEEEEEENS4_39AutoVectorizingCopyWithAssumedAlignmentILi128EEENS4_14SM90_TMA_STOREES25_S27_S27_EEEvvEEEEvNT_6ParamsE)
        /*0b18*/ 	.short	0x0380
        /*0b1a*/ 	.short	0x0800


	//----- nvinfo : EIATTR_SW_WAR
	.align		4
.L_55:
        /*0b1c*/ 	.byte	0x04, 0x36
        /*0b1e*/ 	.short	(.L_57 - .L_56)
.L_56:
        /*0b20*/ 	.word	0x00000008
.L_57:


//--------------------- .nv.callgraph             --------------------------
	.section	.nv.callgraph,"",@"SHT_CUDA_CALLGRAPH"
	.align	4
	.sectionentsize	8
	.align		4
        /*0000*/ 	.word	0x00000000
	.align		4
        /*0004*/ 	.word	0xffffffff
	.align		4
        /*0008*/ 	.word	index@(_ZN7cutlass13device_kernelINS_4gemm6kernel13GemmUniversalIN4cute5tupleIJiiiiEEENS1_10collective13CollectiveMmaINS1_35MainloopSm100TmaUmmaWarpSpecializedILi5ELi2ELi4ENS5_IJNS4_1CILi8EEENSA_ILi1EEESC_EEEEENS5_IJNSA_ILi128EEESF_NSA_ILi64EEEEEENS_6half_tENS5_IJlSC_lEEESI_SJ_NS4_8TiledMMAINS4_8MMA_AtomIJNS4_26SM100_MMA_F16BF16_2x1SM_SSISI_SI_fLi128ELi128ELNS4_4UMMA5MajorE0ELSO_0ELNSN_7ScaleInE0ELSP_0EEEEEENS4_6LayoutINS5_IJSC_SC_SC_EEENS5_IJNSA_ILi0EEESU_SU_EEEEENS5_IJNS4_10UnderscoreESX_SX_EEEEENS4_18SM100_TMA_2SM_LOADENS4_14ComposedLayoutINS4_7SwizzleILi3ELi4ELi3EEENS4_18smem_ptr_flag_bitsILi16EEENSS_INS5_IJSB_SG_EEENS5_IJSG_SC_EEEEEEEvNS4_8identityENS4_28SM100_TMA_2SM_LOAD_MULTICASTES19_vS1A_EENS_8epilogue10collective18CollectiveEpilogueINS1D_23Sm100TmaWarpSpecializedILi4ELi2ELi16ELb1ELb0EEEJNS5_IJSG_SF_SG_EEENS5_IJNSS_ISG_SC_EENSS_INS5_IJNSA_ILi16EEENSA_ILi2EEEEEENS5_IJSC_SG_EEEEEEEESI_SJ_SI_SJ_NS1D_6fusion15FusionCallbacksIS1H_NS1Q_17LinearCombinationISI_fSI_fLNS_15FloatRoundStyleE2EEES1I_S1P_JEEENS4_5SM1004TMEM4LOAD26SM100_TMEM_LOAD_32dp32b16xENS4_13SM90_TMA_LOADENS11_INS12_ILi1ELi4ELi3EEES15_NSS_INS5_IJSB_S1K_EEENS5_IJS1K_SC_EEEEEEENS4_39AutoVectorizingCopyWithAssumedAlignmentILi128EEENS4_14SM90_TMA_STOREES25_S27_S27_EEEvvEEEEvNT_6ParamsE)
	.align		4
        /*000c*/ 	.word	index@(__assertfail)
	.align		4
        /*0010*/ 	.word	0x00000000
	.align		4
        /*0014*/ 	.word	0xfffffffe
	.align		4
        /*0018*/ 	.word	0x00000000
	.align		4
        /*001c*/ 	.word	0xfffffffd
	.align		4
        /*0020*/ 	.word	0x00000000
	.align		4
        /*0024*/ 	.word	0xfffffffc


//--------------------- .nv.constant4             --------------------------
	.section	.nv.constant4,"a",@progbits
	.align	8
	.align		8
.nv.constant4:
        /*0000*/ 	.dword	__assertfail
	.align		8
        /*0008*/ 	.dword	__unnamed_1
	.align		8
        /*0010*/ 	.dword	__unnamed_2
	.align		8
        /*0018*/ 	.dword	_ZN40_INTERNAL_ffa097cd_4_k_cu_000db617_424184cuda3std3__45__cpo5beginE
	.align		8
        /*0020*/ 	.dword	_ZN40_INTERNAL_ffa097cd_4_k_cu_000db617_424184cuda3std3__45__cpo3endE
	.align		8
        /*0028*/ 	.dword	_ZN40_INTERNAL_ffa097cd_4_k_cu_000db617_424184cuda3std3__45__cpo6cbeginE
	.align		8
        /*0030*/ 	.dword	_ZN40_INTERNAL_ffa097cd_4_k_cu_000db617_424184cuda3std3__45__cpo4cendE
	.align		8
        /*0038*/ 	.dword	_ZN40_INTERNAL_ffa097cd_4_k_cu_000db617_424184cuda3std3__442_GLOBAL__N__ffa097cd_4_k_cu_000db617_424186ignoreE
	.align		8
        /*0040*/ 	.dword	_ZN40_INTERNAL_ffa097cd_4_k_cu_000db617_424184cuda3std3__419piecewise_constructE
	.align		8
        /*0048*/ 	.dword	_ZN40_INTERNAL_ffa097cd_4_k_cu_000db617_424184cuda3std3__48in_placeE
	.align		8
        /*0050*/ 	.dword	_ZN40_INTERNAL_ffa097cd_4_k_cu_000db617_424184cuda3std6ranges3__45__cpo4swapE
	.align		8
        /*0058*/ 	.dword	_ZN40_INTERNAL_ffa097cd_4_k_cu_000db617_424184cuda3std6ranges3__45__cpo9iter_moveE
	.align		8
        /*0060*/ 	.dword	_ZN40_INTERNAL_ffa097cd_4_k_cu_000db617_424184cute7productE
	.align		8
        /*0068*/ 	.dword	_ZN40_INTERNAL_ffa097cd_4_k_cu_000db617_424184cute1_E
	.align		8
        /*0070*/ 	.dword	$str$25
	.align		8
        /*0078*/ 	.dword	$str$26
	.align		8
        /*0080*/ 	.dword	$str$27
	.align		8
        /*0088*/ 	.dword	$str$28


//--------------------- .text._ZN7cutlass13device_kernelINS_4gemm6kernel13GemmUniversalIN4cute5tupleIJiiiiEEENS1_10collective13CollectiveMmaINS1_35MainloopSm100TmaUmmaWarpSpecializedILi5ELi2ELi4ENS5_IJNS4_1CILi8EEENSA_ILi1EEESC_EEEEENS5_IJNSA_ILi128EEESF_NSA_ILi64EEEEEENS_6half_tENS5_IJlSC_lEEESI_SJ_NS4_8TiledMMAINS4_8MMA_AtomIJNS4_26SM100_MMA_F16BF16_2x1SM_SSISI_SI_fLi128ELi128ELNS4_4UMMA5MajorE0ELSO_0ELNSN_7ScaleInE0ELSP_0EEEEEENS4_6LayoutINS5_IJSC_SC_SC_EEENS5_IJNSA_ILi0EEESU_SU_EEEEENS5_IJNS4_10UnderscoreESX_SX_EEEEENS4_18SM100_TMA_2SM_LOADENS4_14ComposedLayoutINS4_7SwizzleILi3ELi4ELi3EEENS4_18smem_ptr_flag_bitsILi16EEENSS_INS5_IJSB_SG_EEENS5_IJSG_SC_EEEEEEEvNS4_8identityENS4_28SM100_TMA_2SM_LOAD_MULTICASTES19_vS1A_EENS_8epilogue10collective18CollectiveEpilogueINS1D_23Sm100TmaWarpSpecializedILi4ELi2ELi16ELb1ELb0EEEJNS5_IJSG_SF_SG_EEENS5_IJNSS_ISG_SC_EENSS_INS5_IJNSA_ILi16EEENSA_ILi2EEEEEENS5_IJSC_SG_EEEEEEEESI_SJ_SI_SJ_NS1D_6fusion15FusionCallbacksIS1H_NS1Q_17LinearCombinationISI_fSI_fLNS_15FloatRoundStyleE2EEES1I_S1P_JEEENS4_5SM1004TMEM4LOAD26SM100_TMEM_LOAD_32dp32b16xENS4_13SM90_TMA_LOADENS11_INS12_ILi1ELi4ELi3EEES15_NSS_INS5_IJSB_S1K_EEENS5_IJS1K_SC_EEEEEEENS4_39AutoVectorizingCopyWithAssumedAlignmentILi128EEENS4_14SM90_TMA_STOREES25_S27_S27_EEEvvEEEEvNT_6ParamsE --------------------------
	.section	.text._ZN7cutlass13device_kernelINS_4gemm6kernel13GemmUniversalIN4cute5tupleIJiiiiEEENS1_10collective13CollectiveMmaINS1_35MainloopSm100TmaUmmaWarpSpecializedILi5ELi2ELi4ENS5_IJNS4_1CILi8EEENSA_ILi1EEESC_EEEEENS5_IJNSA_ILi128EEESF_NSA_ILi64EEEEEENS_6half_tENS5_IJlSC_lEEESI_SJ_NS4_8TiledMMAINS4_8MMA_AtomIJNS4_26SM100_MMA_F16BF16_2x1SM_SSISI_SI_fLi128ELi128ELNS4_4UMMA5MajorE0ELSO_0ELNSN_7ScaleInE0ELSP_0EEEEEENS4_6LayoutINS5_IJSC_SC_SC_EEENS5_IJNSA_ILi0EEESU_SU_EEEEENS5_IJNS4_10UnderscoreESX_SX_EEEEENS4_18SM100_TMA_2SM_LOADENS4_14ComposedLayoutINS4_7SwizzleILi3ELi4ELi3EEENS4_18smem_ptr_flag_bitsILi16EEENSS_INS5_IJSB_SG_EEENS5_IJSG_SC_EEEEEEEvNS4_8identityENS4_28SM100_TMA_2SM_LOAD_MULTICASTES19_vS1A_EENS_8epilogue10collective18CollectiveEpilogueINS1D_23Sm100TmaWarpSpecializedILi4ELi2ELi16ELb1ELb0EEEJNS5_IJSG_SF_SG_EEENS5_IJNSS_ISG_SC_EENSS_INS5_IJNSA_ILi16EEENSA_ILi2EEEEEENS5_IJSC_SG_EEEEEEEESI_SJ_SI_SJ_NS1D_6fusion15FusionCallbacksIS1H_NS1Q_17LinearCombinationISI_fSI_fLNS_15FloatRoundStyleE2EEES1I_S1P_JEEENS4_5SM1004TMEM4LOAD26SM100_TMEM_LOAD_32dp32b16xENS4_13SM90_TMA_LOADENS11_INS12_ILi1ELi4ELi3EEES15_NSS_INS5_IJSB_S1K_EEENS5_IJS1K_SC_EEEEEEENS4_39AutoVectorizingCopyWithAssumedAlignmentILi128EEENS4_14SM90_TMA_STOREES25_S27_S27_EEEvvEEEEvNT_6ParamsE,"ax",@progbits
	.align	128
.text._ZN7cutlass13device_kernelINS_4gemm6kernel13GemmUniversalIN4cute5tupleIJiiiiEEENS1_10collective13CollectiveMmaINS1_35MainloopSm100TmaUmmaWarpSpecializedILi5ELi2ELi4ENS5_IJNS4_1CILi8EEENSA_ILi1EEESC_EEEEENS5_IJNSA_ILi128EEESF_NSA_ILi64EEEEEENS_6half_tENS5_IJlSC_lEEESI_SJ_NS4_8TiledMMAINS4_8MMA_AtomIJNS4_26SM100_MMA_F16BF16_2x1SM_SSISI_SI_fLi128ELi128ELNS4_4UMMA5MajorE0ELSO_0ELNSN_7ScaleInE0ELSP_0EEEEEENS4_6LayoutINS5_IJSC_SC_SC_EEENS5_IJNSA_ILi0EEESU_SU_EEEEENS5_IJNS4_10UnderscoreESX_SX_EEEEENS4_18SM100_TMA_2SM_LOADENS4_14ComposedLayoutINS4_7SwizzleILi3ELi4ELi3EEENS4_18smem_ptr_flag_bitsILi16EEENSS_INS5_IJSB_SG_EEENS5_IJSG_SC_EEEEEEEvNS4_8identityENS4_28SM100_TMA_2SM_LOAD_MULTICASTES19_vS1A_EENS_8epilogue10collective18CollectiveEpilogueINS1D_23Sm100TmaWarpSpecializedILi4ELi2ELi16ELb1ELb0EEEJNS5_IJSG_SF_SG_EEENS5_IJNSS_ISG_SC_EENSS_INS5_IJNSA_ILi16EEENSA_ILi2EEEEEENS5_IJSC_SG_EEEEEEEESI_SJ_SI_SJ_NS1D_6fusion15FusionCallbacksIS1H_NS1Q_17LinearCombinationISI_fSI_fLNS_15FloatRoundStyleE2EEES1I_S1P_JEEENS4_5SM1004TMEM4LOAD26SM100_TMEM_LOAD_32dp32b16xENS4_13SM90_TMA_LOADENS11_INS12_ILi1ELi4ELi3EEES15_NSS_INS5_IJSB_S1K_EEENS5_IJS1K_SC_EEEEEEENS4_39AutoVectorizingCopyWithAssumedAlignmentILi128EEENS4_14SM90_TMA_STOREES25_S27_S27_EEEvvEEEEvNT_6ParamsE:
        .type           _ZN7cutlass13device_kernelINS_4gemm6kernel13GemmUniversalIN4cute5tupleIJiiiiEEENS1_10collective13CollectiveMmaINS1_35MainloopSm100TmaUmmaWarpSpecializedILi5ELi2ELi4ENS5_IJNS4_1CILi8EEENSA_ILi1EEESC_EEEEENS5_IJNSA_ILi128EEESF_NSA_ILi64EEEEEENS_6half_tENS5_IJlSC_lEEESI_SJ_NS4_8TiledMMAINS4_8MMA_AtomIJNS4_26SM100_MMA_F16BF16_2x1SM_SSISI_SI_fLi128ELi128ELNS4_4UMMA5MajorE0ELSO_0ELNSN_7ScaleInE0ELSP_0EEEEEENS4_6LayoutINS5_IJSC_SC_SC_EEENS5_IJNSA_ILi0EEESU_SU_EEEEENS5_IJNS4_10UnderscoreESX_SX_EEEEENS4_18SM100_TMA_2SM_LOADENS4_14ComposedLayoutINS4_7SwizzleILi3ELi4ELi3EEENS4_18smem_ptr_flag_bitsILi16EEENSS_INS5_IJSB_SG_EEENS5_IJSG_SC_EEEEEEEvNS4_8identityENS4_28SM100_TMA_2SM_LOAD_MULTICASTES19_vS1A_EENS_8epilogue10collective18CollectiveEpilogueINS1D_23Sm100TmaWarpSpecializedILi4ELi2ELi16ELb1ELb0EEEJNS5_IJSG_SF_SG_EEENS5_IJNSS_ISG_SC_EENSS_INS5_IJNSA_ILi16EEENSA_ILi2EEEEEENS5_IJSC_SG_EEEEEEEESI_SJ_SI_SJ_NS1D_6fusion15FusionCallbacksIS1H_NS1Q_17LinearCombinationISI_fSI_fLNS_15FloatRoundStyleE2EEES1I_S1P_JEEENS4_5SM1004TMEM4LOAD26SM100_TMEM_LOAD_32dp32b16xENS4_13SM90_TMA_LOADENS11_INS12_ILi1ELi4ELi3EEES15_NSS_INS5_IJSB_S1K_EEENS5_IJS1K_SC_EEEEEEENS4_39AutoVectorizingCopyWithAssumedAlignmentILi128EEENS4_14SM90_TMA_STOREES25_S27_S27_EEEvvEEEEvNT_6ParamsE,@function
        .size           _ZN7cutlass13device_kernelINS_4gemm6kernel13GemmUniversalIN4cute5tupleIJiiiiEEENS1_10collective13CollectiveMmaINS1_35MainloopSm100TmaUmmaWarpSpecializedILi5ELi2ELi4ENS5_IJNS4_1CILi8EEENSA_ILi1EEESC_EEEEENS5_IJNSA_ILi128EEESF_NSA_ILi64EEEEEENS_6half_tENS5_IJlSC_lEEESI_SJ_NS4_8TiledMMAINS4_8MMA_AtomIJNS4_26SM100_MMA_F16BF16_2x1SM_SSISI_SI_fLi128ELi128ELNS4_4UMMA5MajorE0ELSO_0ELNSN_7ScaleInE0ELSP_0EEEEEENS4_6LayoutINS5_IJSC_SC_SC_EEENS5_IJNSA_ILi0EEESU_SU_EEEEENS5_IJNS4_10UnderscoreESX_SX_EEEEENS4_18SM100_TMA_2SM_LOADENS4_14ComposedLayoutINS4_7SwizzleILi3ELi4ELi3EEENS4_18smem_ptr_flag_bitsILi16EEENSS_INS5_IJSB_SG_EEENS5_IJSG_SC_EEEEEEEvNS4_8identityENS4_28SM100_TMA_2SM_LOAD_MULTICASTES19_vS1A_EENS_8epilogue10collective18CollectiveEpilogueINS1D_23Sm100TmaWarpSpecializedILi4ELi2ELi16ELb1ELb0EEEJNS5_IJSG_SF_SG_EEENS5_IJNSS_ISG_SC_EENSS_INS5_IJNSA_ILi16EEENSA_ILi2EEEEEENS5_IJSC_SG_EEEEEEEESI_SJ_SI_SJ_NS1D_6fusion15FusionCallbacksIS1H_NS1Q_17LinearCombinationISI_fSI_fLNS_15FloatRoundStyleE2EEES1I_S1P_JEEENS4_5SM1004TMEM4LOAD26SM100_TMEM_LOAD_32dp32b16xENS4_13SM90_TMA_LOADENS11_INS12_ILi1ELi4ELi3EEES15_NSS_INS5_IJSB_S1K_EEENS5_IJS1K_SC_EEEEEEENS4_39AutoVectorizingCopyWithAssumedAlignmentILi128EEENS4_14SM90_TMA_STOREES25_S27_S27_EEEvvEEEEvNT_6ParamsE,(.L_x_200 - _ZN7cutlass13device_kernelINS_4gemm6kernel13GemmUniversalIN4cute5tupleIJiiiiEEENS1_10collective13CollectiveMmaINS1_35MainloopSm100TmaUmmaWarpSpecializedILi5ELi2ELi4ENS5_IJNS4_1CILi8EEENSA_ILi1EEESC_EEEEENS5_IJNSA_ILi128EEESF_NSA_ILi64EEEEEENS_6half_tENS5_IJlSC_lEEESI_SJ_NS4_8TiledMMAINS4_8MMA_AtomIJNS4_26SM100_MMA_F16BF16_2x1SM_SSISI_SI_fLi128ELi128ELNS4_4UMMA5MajorE0ELSO_0ELNSN_7ScaleInE0ELSP_0EEEEEENS4_6LayoutINS5_IJSC_SC_SC_EEENS5_IJNSA_ILi0EEESU_SU_EEEEENS5_IJNS4_10UnderscoreESX_SX_EEEEENS4_18SM100_TMA_2SM_LOADENS4_14ComposedLayoutINS4_7SwizzleILi3ELi4ELi3EEENS4_18smem_ptr_flag_bitsILi16EEENSS_INS5_IJSB_SG_EEENS5_IJSG_SC_EEEEEEEvNS4_8identityENS4_28SM100_TMA_2SM_LOAD_MULTICASTES19_vS1A_EENS_8epilogue10collective18CollectiveEpilogueINS1D_23Sm100TmaWarpSpecializedILi4ELi2ELi16ELb1ELb0EEEJNS5_IJSG_SF_SG_EEENS5_IJNSS_ISG_SC_EENSS_INS5_IJNSA_ILi16EEENSA_ILi2EEEEEENS5_IJSC_SG_EEEEEEEESI_SJ_SI_SJ_NS1D_6fusion15FusionCallbacksIS1H_NS1Q_17LinearCombinationISI_fSI_fLNS_15FloatRoundStyleE2EEES1I_S1P_JEEENS4_5SM1004TMEM4LOAD26SM100_TMEM_LOAD_32dp32b16xENS4_13SM90_TMA_LOADENS11_INS12_ILi1ELi4ELi3EEES15_NSS_INS5_IJSB_S1K_EEENS5_IJS1K_SC_EEEEEEENS4_39AutoVectorizingCopyWithAssumedAlignmentILi128EEENS4_14SM90_TMA_STOREES25_S27_S27_EEEvvEEEEvNT_6ParamsE)
        .other          _ZN7cutlass13device_kernelINS_4gemm6kernel13GemmUniversalIN4cute5tupleIJiiiiEEENS1_10collective13CollectiveMmaINS1_35MainloopSm100TmaUmmaWarpSpecializedILi5ELi2ELi4ENS5_IJNS4_1CILi8EEENSA_ILi1EEESC_EEEEENS5_IJNSA_ILi128EEESF_NSA_ILi64EEEEEENS_6half_tENS5_IJlSC_lEEESI_SJ_NS4_8TiledMMAINS4_8MMA_AtomIJNS4_26SM100_MMA_F16BF16_2x1SM_SSISI_SI_fLi128ELi128ELNS4_4UMMA5MajorE0ELSO_0ELNSN_7ScaleInE0ELSP_0EEEEEENS4_6LayoutINS5_IJSC_SC_SC_EEENS5_IJNSA_ILi0EEESU_SU_EEEEENS5_IJNS4_10UnderscoreESX_SX_EEEEENS4_18SM100_TMA_2SM_LOADENS4_14ComposedLayoutINS4_7SwizzleILi3ELi4ELi3EEENS4_18smem_ptr_flag_bitsILi16EEENSS_INS5_IJSB_SG_EEENS5_IJSG_SC_EEEEEEEvNS4_8identityENS4_28SM100_TMA_2SM_LOAD_MULTICASTES19_vS1A_EENS_8epilogue10collective18CollectiveEpilogueINS1D_23Sm100TmaWarpSpecializedILi4ELi2ELi16ELb1ELb0EEEJNS5_IJSG_SF_SG_EEENS5_IJNSS_ISG_SC_EENSS_INS5_IJNSA_ILi16EEENSA_ILi2EEEEEENS5_IJSC_SG_EEEEEEEESI_SJ_SI_SJ_NS1D_6fusion15FusionCallbacksIS1H_NS1Q_17LinearCombinationISI_fSI_fLNS_15FloatRoundStyleE2EEES1I_S1P_JEEENS4_5SM1004TMEM4LOAD26SM100_TMEM_LOAD_32dp32b16xENS4_13SM90_TMA_LOADENS11_INS12_ILi1ELi4ELi3EEES15_NSS_INS5_IJSB_S1K_EEENS5_IJS1K_SC_EEEEEEENS4_39AutoVectorizingCopyWithAssumedAlignmentILi128EEENS4_14SM90_TMA_STOREES25_S27_S27_EEEvvEEEEvNT_6ParamsE,@"STO_CUDA_ENTRY STV_DEFAULT"
_ZN7cutlass13device_kernelINS_4gemm6kernel13GemmUniversalIN4cute5tupleIJiiiiEEENS1_10collective13CollectiveMmaINS1_35MainloopSm100TmaUmmaWarpSpecializedILi5ELi2ELi4ENS5_IJNS4_1CILi8EEENSA_ILi1EEESC_EEEEENS5_IJNSA_ILi128EEESF_NSA_ILi64EEEEEENS_6half_tENS5_IJlSC_lEEESI_SJ_NS4_8TiledMMAINS4_8MMA_AtomIJNS4_26SM100_MMA_F16BF16_2x1SM_SSISI_SI_fLi128ELi128ELNS4_4UMMA5MajorE0ELSO_0ELNSN_7ScaleInE0ELSP_0EEEEEENS4_6LayoutINS5_IJSC_SC_SC_EEENS5_IJNSA_ILi0EEESU_SU_EEEEENS5_IJNS4_10UnderscoreESX_SX_EEEEENS4_18SM100_TMA_2SM_LOADENS4_14ComposedLayoutINS4_7SwizzleILi3ELi4ELi3EEENS4_18smem_ptr_flag_bitsILi16EEENSS_INS5_IJSB_SG_EEENS5_IJSG_SC_EEEEEEEvNS4_8identityENS4_28SM100_TMA_2SM_LOAD_MULTICASTES19_vS1A_EENS_8epilogue10collective18CollectiveEpilogueINS1D_23Sm100TmaWarpSpecializedILi4ELi2ELi16ELb1ELb0EEEJNS5_IJSG_SF_SG_EEENS5_IJNSS_ISG_SC_EENSS_INS5_IJNSA_ILi16EEENSA_ILi2EEEEEENS5_IJSC_SG_EEEEEEEESI_SJ_SI_SJ_NS1D_6fusion15FusionCallbacksIS1H_NS1Q_17LinearCombinationISI_fSI_fLNS_15FloatRoundStyleE2EEES1I_S1P_JEEENS4_5SM1004TMEM4LOAD26SM100_TMEM_LOAD_32dp32b16xENS4_13SM90_TMA_LOADENS11_INS12_ILi1ELi4ELi3EEES15_NSS_INS5_IJSB_S1K_EEENS5_IJS1K_SC_EEEEEEENS4_39AutoVectorizingCopyWithAssumedAlignmentILi128EEENS4_14SM90_TMA_STOREES25_S27_S27_EEEvvEEEEvNT_6ParamsE:
[----:B------:R-:W1:Y:S01]  /*0000*/  LDC R1, c[0x0][0x37c] ;  /* 0x0000df00ff017b82 */ /* 0x000e620000000800 */
[----:B------:R-:W2:Y:S01]  /*0010*/  S2R R60, SR_TID.X ;  /* 0x00000000003c7919 */ /* 0x000ea20000002100 */
[----:B------:R-:W3:Y:S06]  /*0020*/  LDCU.64 UR8, c[0x0][0x890] ;  /* 0x00011200ff0877ac */ /* 0x000eec0008000a00 */
[----:B------:R-:W4:Y:S01]  /*0030*/  S2UR UR47, SR_CgaCtaId ;  /* 0x00000000002f79c3 */ /* 0x000f220000008800 */
[----:B------:R-:W-:Y:S02]  /*0040*/  PRMT R46, RZ, 0x7610, R46 ;  /* 0x00007610ff2e7816 */ /* 0x000fe4000000002e */
[----:B------:R-:W-:Y:S01]  /*0050*/  ELECT P1, URZ, PT ;  /* 0x0000000000ff782f */ /* 0x000fe20003820000 */
[----:B---3--:R-:W-:-:S04]  /*0060*/  UISETP.NE.U32.AND UP0, UPT, UR8, URZ, UPT ;  /* 0x000000ff0800728c */ /* 0x008fc8000bf05070 */
[----:B------:R-:W-:Y:S02]  /*0070*/  UISETP.NE.AND.EX UP0, UPT, UR9, URZ, UPT, UP0 ;  /* 0x000000ff0900728c */ /* 0x000fe4000bf05300 */
[----:B----4-:R-:W-:Y:S02]  /*0080*/  ULOP3.LUT UR48, UR47, 0x1, URZ, 0xc0, !UPT ;  /* 0x000000012f307892 */ /* 0x010fe4000f8ec0ff */
[----:B------:R-:W-:Y:S01]  /*0090*/  ULOP3.LUT UR49, UR47, 0x1, URZ, 0x3c, !UPT ;  /* 0x000000012f317892 */ /* 0x000fe2000f8e3cff */
[----:B--2---:R-:W-:-:S05]  /*00a0*/  SHF.R.U32.HI R47, RZ, 0x5, R60 ;  /* 0x00000005ff2f7819 */ /* 0x004fca000001163c */
[----:B------:R-:W2:Y:S02]  /*00b0*/  SHFL.IDX PT, R0, R47, RZ, 0x1f ;  /* 0x00001fff2f007589 */ /* 0x000ea400000e0000 */
[----:B--2---:R-:W-:Y:S01]  /*00c0*/  R2UR UR18, R0 ;  /* 0x00000000001272ca */ /* 0x004fe200000e0000 */
[----:B-1----:R-:W-:-:S14]  /*00d0*/  BRA.U UP0, `(.L_x_0) ;  /* 0x0000000100307547 */ /* 0x002fdc000b800000 */
[----:B------:R-:W1:Y:S02]  /*00e0*/  LDCU.64 UR4, c[0x0][0x888] ;  /* 0x00011100ff0477ac */ /* 0x000e640008000a00 */
[----:B-1----:R-:W-:-:S04]  /*00f0*/  UISETP.NE.U32.AND UP0, UPT, UR4, URZ, UPT ;  /* 0x000000ff0400728c */ /* 0x002fc8000bf05070 */
[----:B------:R-:W-:-:S09]  /*0100*/  UISETP.NE.AND.EX UP0, UPT, UR5, URZ, UPT, UP0 ;  /* 0x000000ff0500728c */ /* 0x000fd2000bf05300 */
[----:B------:R-:W-:Y:S05]  /*0110*/  BRA.U !UP0, `(.L_x_1) ;  /* 0x0000000108147547 */ /* 0x000fea000b800000 */
[----:B------:R-:W1:Y:S01]  /*0120*/  LDC.64 R2, c[0x0][0x888] ;  /* 0x00022200ff027b82 */ /* 0x000e620000000a00 */
[----:B------:R-:W1:Y:S02]  /*0130*/  LDCU.64 UR4, c[0x0][0x358] ;  /* 0x00006b00ff0477ac */ /* 0x000e640008000a00 */
[----:B-1----:R1:W5:Y:S01]  /*0140*/  LDG.E R27, desc[UR4][R2.64] ;  /* 0x00000004021b7981 */ /* 0x002362000c1e1900 */
[----:B------:R-:W-:Y:S01]  /*0150*/  HFMA2 R46, -RZ, RZ, 0, 5.9604644775390625e-08 ;  /* 0x00000001ff2e7431 */ /* 0x000fe200000001ff */
[----:B------:R-:W-:Y:S05]  /*0160*/  BRA `(.L_x_0) ;  /* 0x00000000000c7947 */ /* 0x000fea0003800000 */
.L_x_1:
[----:B------:R-:W1:Y:S01]  /*0170*/  LDCU UR4, c[0x0][0x880] ;  /* 0x00011000ff0477ac */ /* 0x000e620008000800 */
[----:B------:R-:W-:Y:S01]  /*0180*/  HFMA2 R46, -RZ, RZ, 0, 5.9604644775390625e-08 ;  /* 0x00000001ff2e7431 */ /* 0x000fe200000001ff */
[----:B-1----:R-:W-:-:S07]  /*0190*/  MOV R27, UR4 ;  /* 0x00000004001b7c02 */ /* 0x002fce0008000f00 */
.L_x_0:
[----:B------:R-:W2:Y:S02]  /*01a0*/  LDCU.64 UR4, c[0x0][0x8b0] ;  /* 0x00011600ff0477ac */ /* 0x000ea40008000a00 */
[----:B--2---:R-:W-:-:S04]  /*01b0*/  UISETP.NE.U32.AND UP0, UPT, UR4, URZ, UPT ;  /* 0x000000ff0400728c */ /* 0x004fc8000bf05070 */
[----:B------:R-:W-:-:S09]  /*01c0*/  UISETP.NE.AND.EX UP0, UPT, UR5, URZ, UPT, UP0 ;  /* 0x000000ff0500728c */ /* 0x000fd2000bf05300 */
[----:B------:R-:W-:Y:S05]  /*01d0*/  BRA.U UP0, `(.L_x_2) ;  /* 0x0000000100287547 */ /* 0x000fea000b800000 */
[----:B------:R-:W2:Y:S02]  /*01e0*/  LDCU.64 UR4, c[0x0][0x8a8] ;  /* 0x00011500ff0477ac */ /* 0x000ea40008000a00 */
[----:B--2---:R-:W-:-:S04]  /*01f0*/  UISETP.NE.U32.AND UP0, UPT, UR4, URZ, UPT ;  /* 0x000000ff0400728c */ /* 0x004fc8000bf05070 */
[----:B------:R-:W-:-:S09]  /*0200*/  UISETP.NE.AND.EX UP0, UPT, UR5, URZ, UPT, UP0 ;  /* 0x000000ff0500728c */ /* 0x000fd2000bf05300 */
[----:B------:R-:W-:Y:S05]  /*0210*/  BRA.U !UP0, `(.L_x_3) ;  /* 0x0000000108107547 */ /* 0x000fea000b800000 */
[----:B------:R-:W2:Y:S01]  /*0220*/  LDC.64 R24, c[0x0][0x8a8] ;  /* 0x00022a00ff187b82 */ /* 0x000ea20000000a00 */
[----:B------:R-:W2:Y:S02]  /*0230*/  LDCU.64 UR4, c[0x0][0x358] ;  /* 0x00006b00ff0477ac */ /* 0x000ea40008000a00 */
[----:B--2---:R2:W5:Y:S01]  /*0240*/  LDG.E R24, desc[UR4][R24.64] ;  /* 0x0000000418187981 */ /* 0x004562000c1e1900 */
[----:B------:R-:W-:Y:S05]  /*0250*/  BRA `(.L_x_2) ;  /* 0x0000000000087947 */ /* 0x000fea0003800000 */
.L_x_3:
[----:B------:R-:W2:Y:S02]  /*0260*/  LDCU UR4, c[0x0][0x8a0] ;  /* 0x00011400ff0477ac */ /* 0x000ea40008000800 */
[----:B--2---:R-:W-:Y:S02]  /*0270*/  MOV R24, UR4 ;  /* 0x0000000400187c02 */ /* 0x004fe40008000f00 */
.L_x_2:
[----:B------:R-:W-:Y:S01]  /*0280*/  IMAD.U32 R0, RZ, RZ, UR18 ;  /* 0x00000012ff007e24 */ /* 0x000fe2000f8e00ff */
[----:B------:R-:W-:Y:S04]  /*0290*/  BSSY.RECONVERGENT B0, `(.L_x_4) ;  /* 0x000000c000007945 */ /* 0x000fe80003800200 */
[C---:B------:R-:W-:Y:S02]  /*02a0*/  ISETP.NE.OR P2, PT, R0.reuse, 0x1, !P1 ;  /* 0x000000010000780c */ /* 0x040fe40004f45670 */
[----:B------:R-:W-:-:S11]  /*02b0*/  ISETP.NE.OR P0, PT, R0, 0x3, !P1 ;  /* 0x000000030000780c */ /* 0x000fd60004f05670 */
[----:B------:R-:W-:Y:S05]  /*02c0*/  @P2 BRA `(.L_x_5) ;  /* 0x0000000000202947 */ /* 0x000fea0003800000 */
[----:B------:R-:W3:Y:S02]  /*02d0*/  LDCU.64 UR4, c[0x0][0x348] ;  /* 0x00006900ff0477ac */ /* 0x000ee40008000a00 */
[----:B---3--:R-:W-:Y:S02]  /*02e0*/  UIADD3 UR6, UP1, UPT, UR4, 0x80, URZ ;  /* 0x0000008004067890 */ /* 0x008fe4000ff3e0ff */
[----:B------:R-:W-:Y:S02]  /*02f0*/  UIADD3 UR4, UP0, UPT, UR4, 0x180, URZ ;  /* 0x0000018004047890 */ /* 0x000fe4000ff1e0ff */
[----:B------:R-:W-:Y:S02]  /*0300*/  UIADD3.X UR7, UPT, UPT, URZ, UR5, URZ, UP1, !UPT ;  /* 0x00000005ff077290 */ /* 0x000fe40008ffe4ff */
[----:B------:R-:W-:-:S07]  /*0310*/  UIADD3.X UR5, UPT, UPT, URZ, UR5, URZ, UP0, !UPT ;  /* 0x00000005ff057290 */ /* 0x000fce00087fe4ff */
[----:B------:R3:W-:Y:S02]  /*0320*/  UTMACCTL.PF [UR6] ;  /* 0x00000000060079b9 */ /* 0x0007e40008040000 */
[----:B------:R3:W-:Y:S02]  /*0330*/  UTMACCTL.PF [UR4] ;  /* 0x00000000040079b9 */ /* 0x0007e40008040000 */
[----:B---3--:R-:W-:Y:S01]  /*0340*/  NOP ;  /* 0x0000000000007918 */ /* 0x008fe20000000000 */
.L_x_5:
[----:B------:R-:W-:Y:S05]  /*0350*/  BSYNC.RECONVERGENT B0 ;  /* 0x0000000000007941 */ /* 0x000fea0003800200 */
.L_x_4:
[----:B------:R-:W-:Y:S04]  /*0360*/  BSSY.RECONVERGENT B0, `(.L_x_6) ;  /* 0x000000a000007945 */ /* 0x000fe80003800200 */
        /* <DEDUP_REMOVED lines=9> */
.L_x_7:
[----:B------:R-:W-:Y:S05]  /*0400*/  BSYNC.RECONVERGENT B0 ;  /* 0x0000000000007941 */ /* 0x000fea0003800200 */
.L_x_6:
[----:B------:R-:W3:Y:S01]  /*0410*/  LDCU.64 UR4, c[0x0][0x888] ;  /* 0x00011100ff0477ac */ /* 0x000ee20008000a00 */
[----:B------:R-:W-:Y:S02]  /*0420*/  UISETP.EQ.U32.AND UP2, UPT, UR8, URZ, UPT ;  /* 0x000000ff0800728c */ /* 0x000fe4000bf42070 */
[----:B------:R-:W-:Y:S02]  /*0430*/  UPLOP3.LUT UP4, UPT, UPT, UPT, UPT, 0x80, 0x8 ;  /* 0x000000000008789c */ /* 0x000fe40003f8f070 */
[----:B---3--:R-:W-:-:S04]  /*0440*/  UISETP.NE.U32.AND UP0, UPT, UR4, URZ, UPT ;  /* 0x000000ff0400728c */ /* 0x008fc8000bf05070 */
[----:B------:R-:W-:-:S04]  /*0450*/  UISETP.NE.AND.EX UP1, UPT, UR5, URZ, UPT, UP0 ;  /* 0x000000ff0500728c */ /* 0x000fc8000bf25300 */
[----:B------:R-:W-:-:S04]  /*0460*/  UISETP.EQ.OR.EX UP3, UPT, UR9, URZ, !UP1, UP2 ;  /* 0x000000ff0900728c */ /* 0x000fc8000cf62720 */
[----:B------:R-:W-:-:S06]  /*0470*/  UP2UR UR4, UPR, URZ, 0x8 ;  /* 0x00000008ff047883 */ /* 0x000fcc0008000000 */
[----:B------:R-:W-:Y:S01]  /*0480*/  MOV R51, UR4 ;  /* 0x0000000400337c02 */ /* 0x000fe20008000f00 */
[----:B------:R-:W-:Y:S06]  /*0490*/  BRA.U !UP3, `(.L_x_8) ;  /* 0x000000010b207547 */ /* 0x000fec000b800000 */
[----:B------:R-:W-:Y:S01]  /*04a0*/  UISETP.NE.U32.AND UP2, UPT, UR8, URZ, UPT ;  /* 0x000000ff0800728c */ /* 0x000fe2000bf45070 */
[----:B-----5:R-:W-:Y:S01]  /*04b0*/  FSETP.NEU.AND P0, PT, R27, RZ, PT ;  /* 0x000000ff1b00720b */ /* 0x020fe20003f0d000 */
[----:B------:R-:W-:Y:S02]  /*04c0*/  USEL UR4, URZ, 0xffffffff, UP1 ;  /* 0xffffffffff047887 */ /* 0x000fe40008800000 */
[----:B------:R-:W-:-:S10]  /*04d0*/  UISETP.NE.AND.EX UP2, UPT, UR9, URZ, UPT, UP2 ;  /* 0x000000ff0900728c */ /* 0x000fd4000bf45320 */
[----:B------:R-:W-:Y:S01]  /*04e0*/  VOTEU.ANY UP0, P0 ;  /* 0x0000000000ff7886 */ /* 0x000fe20000000100 */
[----:B------:R-:W-:-:S04]  /*04f0*/  @!UP2 USEL UR4, URZ, 0xffffffff, UP0 ;  /* 0xffffffffff04a887 */ /* 0x000fc80008000000 */
[----:B------:R-:W-:-:S04]  /*0500*/  ULOP3.LUT UR4, UR4, 0x1, URZ, 0xc0, !UPT ;  /* 0x0000000104047892 */ /* 0x000fc8000f8ec0ff */
[----:B------:R-:W-:-:S11]  /*0510*/  UISETP.NE.U32.AND UP4, UPT, UR4, 0x1, UPT ;  /* 0x000000010400788c */ /* 0x000fd6000bf85070 */
.L_x_8:
[----:B------:R-:W3:Y:S01]  /*0520*/  SHFL.IDX PT, R0, R47, RZ, 0x1f ;  /* 0x00001fff2f007589 */ /* 0x000ee200000e0000 */
[----:B------:R-:W-:-:S04]  /*0530*/  UISETP.NE.AND UP0, UPT, UR18, 0x2, UPT ;  /* 0x000000021200788c */ /* 0x000fc8000bf05270 */
[----:B------:R-:W-:Y:S02]  /*0540*/  UISETP.EQ.AND UP2, UPT, UR48, URZ, !UP0 ;  /* 0x000000ff3000728c */ /* 0x000fe4000c742270 */
[----:B------:R-:W-:-:S04]  /*0550*/  USEL UR55, URZ, 0x1, UP0 ;  /* 0x00000001ff377887 */ /* 0x000fc80008000000 */
[----:B------:R-:W-:Y:S02]  /*0560*/  PLOP3.LUT P3, PT, P1, PT, UP2, 0x80, 0x8 ;  /* 0x000000000008781c */ /* 0x000fe40000f6f028 */
[----:B---3--:R-:W-:-:S13]  /*0570*/  ISETP.NE.AND P0, PT, R0, RZ, PT ;  /* 0x000000ff0000720c */ /* 0x008fda0003f05270 */
[----:B------:R-:W-:Y:S05]  /*0580*/  @P0 BRA `(.L_x_9) ;  /* 0x00000000005c0947 */ /* 0x000fea0003800000 */
[----:B------:R-:W-:Y:S01]  /*0590*/  UMOV UR4, 0x400 ;  /* 0x0000040000047882 */ /* 0x000fe20000000000 */
[----:B------:R-:W-:Y:S01]  /*05a0*/  UMOV UR8, 0x1 ;  /* 0x0000000100087882 */ /* 0x000fe20000000000 */
[----:B------:R-:W-:Y:S01]  /*05b0*/  UMOV UR6, 0x4 ;  /* 0x0000000400067882 */ /* 0x000fe20000000000 */
[----:B------:R-:W-:Y:S02]  /*05c0*/  ULEA UR4, UR47, UR4, 0x18 ;  /* 0x000000042f047291 */ /* 0x000fe4000f8ec0ff */
[----:B------:R-:W-:-:S04]  /*05d0*/  UIADD3 UR8, UPT, UPT, -UR8, 0x100000, URZ ;  /* 0x0010000008087890 */ /* 0x000fc8000fffe1ff */
[----:B------:R-:W-:Y:S02]  /*05e0*/  USHF.L.U32 UR9, UR8, 0xb, URZ ;  /* 0x0000000b08097899 */ /* 0x000fe400080006ff */
[----:B------:R-:W-:Y:S02]  /*05f0*/  USHF.L.U32 UR8, UR8, 0x1, URZ ;  /* 0x0000000108087899 */ /* 0x000fe400080006ff */
[----:B------:R-:W-:-:S04]  /*0600*/  UIADD3 UR6, UPT, UPT, -UR6, 0x100000, URZ ;  /* 0x0010000006067890 */ /* 0x000fc8000fffe1ff */
[----:B------:R-:W-:Y:S02]  /*0610*/  USHF.L.U32 UR7, UR6, 0xb, URZ ;  /* 0x0000000b06077899 */ /* 0x000fe400080006ff */
[----:B------:R-:W-:Y:S01]  /*0620*/  USHF.L.U32 UR6, UR6, 0x1, URZ ;  /* 0x0000000106067899 */ /* 0x000fe200080006ff */
[----:B------:R-:W-:Y:S01]  /*0630*/  ELECT P0, URZ, PT ;  /* 0x0000000000ff782f */ /* 0x000fe20003800000 */
[----:B------:R-:W3:Y:S02]  /*0640*/  FENCE.VIEW.ASYNC.S ;  /* 0x00000000000073c6 */ /* 0x000ee40000000000 */
[----:B---3--:R3:W4:Y:S08]  /*0650*/  SYNCS.EXCH.64 URZ, [UR4], UR8 ;  /* 0x0000000804ff75b2 */ /* 0x0087300008000100 */
[----:B------:R3:W1:Y:S01]  /*0660*/  SYNCS.EXCH.64 URZ, [UR4+0x28], UR6 ;  /* 0x0000280604ff75b2 */ /* 0x0006620008000100 */
        /* <DEDUP_REMOVED lines=8> */
[----:B------:R-:W-:Y:S01]  /*06f0*/  NOP ;  /* 0x0000000000007918 */ /* 0x000fe20000000000 */
.L_x_9:
[----:B------:R-:W2:Y:S01]  /*0700*/  SHFL.IDX PT, R0, R47, RZ, 0x1f ;  /* 0x00001fff2f007589 */ /* 0x000ea200000e0000 */
[----:B------:R-:W-:Y:S01]  /*0710*/  NOP ;  /* 0x0000000000007918 */ /* 0x000fe20000000000 */
[----:B--2---:R-:W-:-:S13]  /*0720*/  ISETP.NE.AND P0, PT, R0, 0x1, PT ;  /* 0x000000010000780c */ /* 0x004fda0003f05270 */
[----:B------:R-:W-:Y:S05]  /*0730*/  @P0 BRA `(.L_x_10) ;  /* 0x0000000000540947 */ /* 0x000fea0003800000 */
[----:B---3--:R-:W-:Y:S01]  /*0740*/  UMOV UR4, 0x400 ;  /* 0x0000040000047882 */ /* 0x008fe20000000000 */
        /* <DEDUP_REMOVED lines=10> */
[----:B------:R-:W2:Y:S02]  /*07f0*/  FENCE.VIEW.ASYNC.S ;  /* 0x00000000000073c6 */ /* 0x000ea40000000000 */
[----:B--2---:R2:W3:Y:S08]  /*0800*/  SYNCS.EXCH.64 URZ, [UR4+0x50], UR8 ;  /* 0x0000500804ff75b2 */ /* 0x0044f00008000100 */
        /* <DEDUP_REMOVED lines=8> */
.L_x_10:
[----:B------:R-:W4:Y:S01]  /*0890*/  SHFL.IDX PT, R0, R47, RZ, 0x1f ;  /* 0x00001fff2f007589 */ /* 0x000f2200000e0000 */
[----:B------:R-:W-:Y:S01]  /*08a0*/  NOP ;  /* 0x0000000000007918 */ /* 0x000fe20000000000 */
[----:B----4-:R-:W-:-:S13]  /*08b0*/  ISETP.NE.AND P0, PT, R0, 0x3, PT ;  /* 0x000000030000780c */ /* 0x010fda0003f05270 */
[----:B------:R-:W-:Y:S05]  /*08c0*/  @P0 BRA `(.L_x_11) ;  /* 0x00000000002c0947 */ /* 0x000fea0003800000 */
[----:B--23--:R-:W-:Y:S01]  /*08d0*/  UMOV UR6, 0x400 ;  /* 0x0000040000067882 */ /* 0x00cfe20000000000 */
[----:B------:R-:W-:Y:S01]  /*08e0*/  UMOV UR4, 0x20 ;  /* 0x0000002000047882 */ /* 0x000fe20000000000 */
[----:B------:R-:W-:Y:S02]  /*08f0*/  ULEA UR6, UR47, UR6, 0x18 ;  /* 0x000000062f067291 */ /* 0x000fe4000f8ec0ff */
[----:B------:R-:W-:-:S04]  /*0900*/  UIADD3 UR4, UPT, UPT, -UR4, 0x100000, URZ ;  /* 0x0010000004047890 */ /* 0x000fc8000fffe1ff */
[----:B------:R-:W-:Y:S02]  /*0910*/  USHF.L.U32 UR5, UR4, 0xb, URZ ;  /* 0x0000000b04057899 */ /* 0x000fe400080006ff */
[----:B------:R-:W-:Y:S01]  /*0920*/  USHF.L.U32 UR4, UR4, 0x1, URZ ;  /* 0x0000000104047899 */ /* 0x000fe200080006ff */
[----:B------:R-:W-:Y:S01]  /*0930*/  ELECT P0, URZ, PT ;  /* 0x0000000000ff782f */ /* 0x000fe20003800000 */
[----:B------:R-:W2:Y:S10]  /*0940*/  FENCE.VIEW.ASYNC.S ;  /* 0x00000000000073c6 */ /* 0x000eb40000000000 */
[----:B--2---:R4:W2:Y:S01]  /*0950*/  SYNCS.EXCH.64 URZ, [UR6+0x90], UR4 ;  /* 0x0000900406ff75b2 */ /* 0x0048a20008000100 */
[----:B------:R4:W3:Y:S02]  /*0960*/  SYNCS.EXCH.64 URZ, [UR6+0x98], UR4 ;  /* 0x0000980406ff75b2 */ /* 0x0008e40008000100 */
[----:B----4-:R-:W-:Y:S01]  /*0970*/  NOP ;  /* 0x0000000000007918 */ /* 0x010fe20000000000 */
.L_x_11:
[----:B------:R-:W4:Y:S01]  /*0980*/  SHFL.IDX PT, R0, R47, RZ, 0x1f ;  /* 0x00001fff2f007589 */ /* 0x000f2200000e0000 */
[----:B------:R-:W-:Y:S01]  /*0990*/  NOP ;  /* 0x0000000000007918 */ /* 0x000fe20000000000 */
[----:B----4-:R-:W-:-:S13]  /*09a0*/  ISETP.NE.AND P0, PT, R0, 0x4, PT ;  /* 0x000000040000780c */ /* 0x010fda0003f05270 */
[----:B------:R-:W-:Y:S05]  /*09b0*/  @P0 BRA `(.L_x_12) ;  /* 0x0000000000480947 */ /* 0x000fea0003800000 */
[----:B--23--:R-:W-:Y:S01]  /*09c0*/  UMOV UR4, 0x720 ;  /* 0x0000072000047882 */ /* 0x00cfe20000000000 */
[----:B------:R-:W-:Y:S01]  /*09d0*/  UMOV UR6, 0x400 ;  /* 0x0000040000067882 */ /* 0x000fe20000000000 */
[----:B------:R-:W-:Y:S01]  /*09e0*/  USEL UR4, UR4, 0x620, UP4 ;  /* 0x0000062004047887 */ /* 0x000fe2000a000000 */
        /* <DEDUP_REMOVED lines=10> */
[----:B--2---:R4:W2:Y:S08]  /*0a90*/  SYNCS.EXCH.64 URZ, [UR6+0xa0], UR8 ;  /* 0x0000a00806ff75b2 */ /* 0x0048b00008000100 */
[----:B------:R4:W3:Y:S01]  /*0aa0*/  SYNCS.EXCH.64 URZ, [UR6+0xb0], UR4 ;  /* 0x0000b00406ff75b2 */ /* 0x0008e20008000100 */
[----:B------:R4:W1:Y:S01]  /*0ab0*/  SYNCS.EXCH.64 URZ, [UR6+0xa8], UR8 ;  /* 0x0000a80806ff75b2 */ /* 0x0008620008000100 */
[----:B------:R4:W1:Y:S02]  /*0ac0*/  SYNCS.EXCH.64 URZ, [UR6+0xb8], UR4 ;  /* 0x0000b80406ff75b2 */ /* 0x0008640008000100 */
[----:B----4-:R-:W-:Y:S01]  /*0ad0*/  NOP ;  /* 0x0000000000007918 */ /* 0x010fe20000000000 */
.L_x_12:
[----:B------:R-:W4:Y:S01]  /*0ae0*/  SHFL.IDX PT, R0, R47, RZ, 0x1f ;  /* 0x00001fff2f007589 */ /* 0x000f2200000e0000 */
[----:B------:R-:W-:Y:S01]  /*0af0*/  NOP ;  /* 0x0000000000007918 */ /* 0x000fe20000000000 */
[----:B----4-:R-:W-:-:S13]  /*0b00*/  ISETP.NE.AND P0, PT, R0, 0x5, PT ;  /* 0x000000050000780c */ /* 0x010fda0003f05270 */
[----:B------:R-:W-:Y:S05]  /*0b10*/  @P0 BRA `(.L_x_13) ;  /* 0x0000000000540947 */ /* 0x000fea0003800000 */
[----:B--23--:R-:W-:Y:S01]  /*0b20*/  UMOV UR4, 0x400 ;  /* 0x0000040000047882 */ /* 0x00cfe20000000000 */
        /* <DEDUP_REMOVED lines=14> */
[----:B------:R4:W1:Y:S01]  /*0c10*/  SYNCS.EXCH.64 URZ, [UR4+0xe8], UR8 ;  /* 0x0000e80804ff75b2 */ /* 0x0008620008000100 */
[----:B------:R4:W1:Y:S01]  /*0c20*/  SYNCS.EXCH.64 URZ, [UR4+0xd0], UR6 ;  /* 0x0000d00604ff75b2 */ /* 0x0008620008000100 */
[----:B------:R4:W1:Y:S01]  /*0c30*/  SYNCS.EXCH.64 URZ, [UR4+0xf0], UR8 ;  /* 0x0000f00804ff75b2 */ /* 0x0008620008000100 */
[----:B------:R4:W1:Y:S01]  /*0c40*/  SYNCS.EXCH.64 URZ, [UR4+0xd8], UR6 ;  /* 0x0000d80604ff75b2 */ /* 0x0008620008000100 */
[----:B------:R4:W1:Y:S02]  /*0c50*/  SYNCS.EXCH.64 URZ, [UR4+0xf8], UR8 ;  /* 0x0000f80804ff75b2 */ /* 0x0008640008000100 */
[----:B----4-:R-:W-:Y:S01]  /*0c60*/  NOP ;  /* 0x0000000000007918 */ /* 0x010fe20000000000 */
.L_x_13:
[----:B------:R-:W4:Y:S01]  /*0c70*/  SHFL.IDX PT, R0, R47, RZ, 0x1f ;  /* 0x00001fff2f007589 */ /* 0x000f2200000e0000 */
[----:B------:R-:W-:Y:S01]  /*0c80*/  ISETP.NE.OR P1, PT, RZ, UR18, !P1 ;  /* 0x00000012ff007c0c */ /* 0x000fe2000cf25670 */
        /* <DEDUP_REMOVED lines=12> */
[----:B------:R4:W3:Y:S01]  /*0d50*/  SYNCS.EXCH.64 URZ, [UR4+0x110], UR6 ;  /* 0x0001100604ff75b2 */ /* 0x0008e20008000100 */
[----:B------:R4:W1:Y:S01]  /*0d60*/  SYNCS.EXCH.64 URZ, [UR4+0x108], UR6 ;  /* 0x0001080604ff75b2 */ /* 0x0008620008000100 */
[----:B------:R4:W1:Y:S02]  /*0d70*/  SYNCS.EXCH.64 URZ, [UR4+0x118], UR6 ;  /* 0x0001180604ff75b2 */ /* 0x0008640008000100 */
[----:B----4-:R-:W-:Y:S01]  /*0d80*/  NOP ;  /* 0x0000000000007918 */ /* 0x010fe20000000000 */
.L_x_14:
[----:B------:R-:W-:Y:S01]  /*0d90*/  VOTEU.ALL UP0, P1 ;  /* 0x0000000000ff7886 */ /* 0x000fe20000800000 */
[----:B--23--:R-:W-:Y:S01]  /*0da0*/  UMOV UR4, 0x20 ;  /* 0x0000002000047882 */ /* 0x00cfe20000000000 */
[----:B------:R-:W2:Y:S01]  /*0db0*/  LDCU UR7, c[0x0][0x36c] ;  /* 0x00006d80ff0777ac */ /* 0x000ea20008000800 */
[----:B------:R-:W-:Y:S01]  /*0dc0*/  NOP ;  /* 0x0000000000007918 */ /* 0x000fe20000000000 */
[----:B------:R-:W-:Y:S01]  /*0dd0*/  LOP3.LUT R0, R60, 0x1f, RZ, 0xc0, !PT ;  /* 0x0000001f3c007812 */ /* 0x000fe200078ec0ff */
[----:B------:R-:W-:Y:S01]  /*0de0*/  @!UP0 UMOV UR6, 0x400 ;  /* 0x0000040000068882 */ /* 0x000fe20000000000 */
[----:B------:R-:W-:-:S04]  /*0df0*/  @!UP0 UIADD3 UR4, UPT, UPT, -UR4, 0x100000, URZ ;  /* 0x0010000004048890 */ /* 0x000fc8000fffe1ff */
[----:B------:R-:W-:Y:S02]  /*0e00*/  @!UP0 USHF.L.U32 UR5, UR4, 0xb, URZ ;  /* 0x0000000b04058899 */ /* 0x000fe400080006ff */
[----:B------:R-:W-:Y:S02]  /*0e10*/  @!UP0 USHF.L.U32 UR4, UR4, 0x1, URZ ;  /* 0x0000000104048899 */ /* 0x000fe400080006ff */
[----:B------:R-:W-:Y:S01]  /*0e20*/  @!UP0 ULEA UR6, UR47, UR6, 0x18 ;  /* 0x000000062f068291 */ /* 0x000fe2000f8ec0ff */
[----:B------:R-:W-:Y:S01]  /*0e30*/  VOTEU.ALL UP0, P1 ;  /* 0x0000000000ff7886 */ /* 0x000fe20000800000 */
[----:B------:R-:W-:Y:S02]  /*0e40*/  UISETP.NE.AND UP5, UPT, UR18, URZ, UPT ;  /* 0x000000ff1200728c */ /* 0x000fe4000bfa5270 */
[----:B--2---:R-:W-:Y:S01]  /*0e50*/  UISETP.EQ.U32.AND UP6, UPT, UR7, 0x1, UPT ;  /* 0x000000010700788c */ /* 0x004fe2000bfc2070 */
[----:B------:R-:W2:Y:S07]  /*0e60*/  FENCE.VIEW.ASYNC.S ;  /* 0x00000000000073c6 */ /* 0x000eae0000000000 */
[----:B--2---:R2:W3:Y:S01]  /*0e70*/  @!UP0 SYNCS.EXCH.64 URZ, [UR6+0x120], UR4 ;  /* 0x0001200406ff85b2 */ /* 0x0044e20008000100 */
[----:B------:R-:W-:Y:S05]  /*0e80*/  BRA.U !UP6, `(.L_x_15) ;  /* 0x000000010e087547 */ /* 0x000fea000b800000 */
[----:B-1-3--:R-:W-:Y:S01]  /*0e90*/  UCGABAR_ARV ;  /* 0x00000000000079c7 */ /* 0x00afe20008000000 */
[----:B------:R-:W-:Y:S05]  /*0ea0*/  BRA `(.L_x_16) ;  /* 0x0000000000047947 */ /* 0x000fea0003800000 */
.L_x_15:
[----:B-1-3--:R-:W-:Y:S01]  /*0eb0*/  NOP ;  /* 0x0000000000007918 */ /* 0x00afe20000000000 */
.L_x_16:
[----:B------:R-:W1:Y:S01]  /*0ec0*/  S2UR UR31, SR_CTAID.X ;  /* 0x00000000001f79c3 */ /* 0x000e620000002500 */
[----:B------:R-:W-:-:S05]  /*0ed0*/  CS2R.32 R50, SR_CgaSize ;  /* 0x0000000000327805 */ /* 0x000fca0000008a00 */
[----:B------:R-:W-:-:S05]  /*0ee0*/  IMAD R50, R50, -0xa0, RZ ;  /* 0xffffff6032327824 */ /* 0x000fca00078e02ff */
[----:B--2---:R-:W-:-:S14]  /*0ef0*/  R2UR UR5, R50 ;  /* 0x00000000320572ca */ /* 0x004fdc00000e0000 */
[----:B------:R-:W2:Y:S01]  /*0f00*/  LDCU UR5, c[0x0][UR5+0x2b0] ;  /* 0x00005600050577ac */ /* 0x000ea20008000800 */
[----:B------:R-:W-:-:S05]  /*0f10*/  CS2R.32 R50, SR_CgaSize ;  /* 0x0000000000327805 */ /* 0x000fca0000008a00 */
[----:B------:R-:W-:-:S05]  /*0f20*/  IMAD R50, R50, -0xa0, RZ ;  /* 0xffffff6032327824 */ /* 0x000fca00078e02ff */
[----:B------:R-:W-:-:S14]  /*0f30*/  R2UR UR4, R50 ;  /* 0x00000000320472ca */ /* 0x000fdc00000e0000 */
[----:B------:R-:W3:Y:S01]  /*0f40*/  LDCU UR4, c[0x0][UR4+0x2b4] ;  /* 0x00005680040477ac */ /* 0x000ee20008000800 */
[----:B------:R-:W4:Y:S01]  /*0f50*/  S2UR UR30, SR_CTAID.Y ;  /* 0x00000000001e79c3 */ /* 0x000f220000002600 */
[----:B------:R-:W-:-:S05]  /*0f60*/  CS2R.32 R50, SR_CgaSize ;  /* 0x0000000000327805 */ /* 0x000fca0000008a00 */
[----:B------:R-:W-:-:S05]  /*0f70*/  IMAD R50, R50, -0xa0, RZ ;  /* 0xffffff6032327824 */ /* 0x000fca00078e02ff */
[----:B------:R-:W-:-:S14]  /*0f80*/  R2UR UR7, R50 ;  /* 0x00000000320772ca */ /* 0x000fdc00000e0000 */
[----:B------:R-:W3:Y:S01]  /*0f90*/  LDCU UR7, c[0x0][UR7+0x2a4] ;  /* 0x00005480070777ac */ /* 0x000ee20008000800 */
[----:B------:R-:W-:-:S05]  /*0fa0*/  CS2R.32 R50, SR_CgaSize ;  /* 0x0000000000327805 */ /* 0x000fca0000008a00 */
[----:B------:R-:W-:-:S05]  /*0fb0*/  IMAD R50, R50, -0xa0, RZ ;  /* 0xffffff6032327824 */ /* 0x000fca00078e02ff */
[----:B------:R-:W-:-:S14]  /*0fc0*/  R2UR UR63, R50 ;  /* 0x00000000323f72ca */ /* 0x000fdc00000e0000 */
[----:B------:R-:W3:Y:S01]  /*0fd0*/  LDCU UR63, c[0x0][UR63+0x2a0] ;  /* 0x000054003f3f77ac */ /* 0x000ee20008000800 */
[----:B------:R-:W-:Y:S01]  /*0fe0*/  UISETP.GT.U32.AND UP0, UPT, UR48, 0xffff, UPT ;  /* 0x0000ffff3000788c */ /* 0x000fe2000bf04070 */
[----:B------:R-:W3:Y:S01]  /*0ff0*/  LDCU UR19, c[0x0][0xb24] ;  /* 0x00016480ff1377ac */ /* 0x000ee20008000800 */
[----:B------:R-:W3:Y:S01]  /*1000*/  LDCU UR45, c[0x0][0xb24] ;  /* 0x00016480ff2d77ac */ /* 0x000ee20008000800 */
[----:B-1----:R-:W-:Y:S01]  /*1010*/  I2FP.F32.U32 R3, UR31 ;  /* 0x0000001f00037c45 */ /* 0x002fe20008201000 */
[----:B------:R-:W1:Y:S04]  /*1020*/  LDCU UR23, c[0x0][0xb30] ;  /* 0x00016600ff1777ac */ /* 0x000e680008000800 */
[----:B--2---:R-:W-:Y:S01]  /*1030*/  FMUL R3, R3, UR5 ;  /* 0x0000000503037c20 */ /* 0x004fe20008400000 */
[----:B------:R-:W-:Y:S01]  /*1040*/  USHF.L.U32 UR24, UR47, 0x9, URZ ;  /* 0x000000092f187899 */ /* 0x000fe200080006ff */
[----:B----4-:R-:W-:Y:S01]  /*1050*/  I2FP.F32.U32 R2, UR30 ;  /* 0x0000001e00027c45 */ /* 0x010fe20008201000 */
[----:B------:R-:W-:-:S03]  /*1060*/  USHF.L.U32 UR46, UR31, 0x6, URZ ;  /* 0x000000061f2e7899 */ /* 0x000fc600080006ff */
[----:B------:R-:W2:Y:S01]  /*1070*/  F2I.U32.TRUNC.NTZ R3, R3 ;  /* 0x0000000300037305 */ /* 0x000ea2000020f000 */
[----:B------:R-:W-:Y:S01]  /*1080*/  USEL UR21, UR48, 0xffff, !UP0 ;  /* 0x0000ffff30157887 */ /* 0x000fe2000c000000 */
[----:B---3--:R-:W-:-:S06]  /*1090*/  FMUL R2, R2, UR4 ;  /* 0x0000000402027c20 */ /* 0x008fcc0008400000 */
[----:B------:R-:W3:Y:S01]  /*10a0*/  F2I.U32.TRUNC.NTZ R2, R2 ;  /* 0x0000000200027305 */ /* 0x000ee2000020f000 */
[----:B--2---:R-:W-:Y:S02]  /*10b0*/  R2UR UR4, R3 ;  /* 0x00000000030472ca */ /* 0x004fe400000e0000 */
[----:B------:R-:W-:Y:S02]  /*10c0*/  PRMT R3, RZ, 0x7610, R3 ;  /* 0x00007610ff037816 */ /* 0x000fe40000000003 */
[----:B---3--:R-:W-:Y:S02]  /*10d0*/  R2UR UR6, R2 ;  /* 0x00000000020672ca */ /* 0x008fe400000e0000 */
[----:B------:R-:W-:-:S07]  /*10e0*/  PRMT R2, RZ, 0x7610, R2 ;  /* 0x00007610ff027816 */ /* 0x000fce0000000002 */
[----:B------:R-:W-:-:S04]  /*10f0*/  UIADD3 UR5, UPT, UPT, -UR4, URZ, URZ ;  /* 0x000000ff04057290 */ /* 0x000fc8000fffe1ff */
[----:B------:R-:W-:Y:S02]  /*1100*/  UIMAD UR63, UR63, UR5, UR31 ;  /* 0x000000053f3f72a4 */ /* 0x000fe4000f8e021f */
[----:B------:R-:W-:-:S04]  /*1110*/  UIADD3 UR4, UPT, UPT, -UR6, URZ, URZ ;  /* 0x000000ff06047290 */ /* 0x000fc8000fffe1ff */
[----:B------:R-:W-:-:S06]  /*1120*/  UIMAD UR4, UR7, UR4, UR30 ;  /* 0x00000004070472a4 */ /* 0x000fcc000f8e021e */
[----:B------:R-:W-:Y:S01]  /*1130*/  IMAD.U32 R50, RZ, RZ, UR4 ;  /* 0x00000004ff327e24 */ /* 0x000fe2000f8e00ff */
[----:B-1----:R-:W-:Y:S06]  /*1140*/  BRA.U UP5, `(.L_x_17) ;  /* 0x0000000105687547 */ /* 0x002fec000b800000 */
[----:B------:R-:W-:Y:S01]  /*1150*/  R2UR UR4, R50 ;  /* 0x00000000320472ca */ /* 0x000fe200000e0000 */
[----:B------:R-:W-:-:S12]  /*1160*/  ULOP3.LUT UR5, UR63, 0x4, URZ, 0x3c, !UPT ;  /* 0x000000043f057892 */ /* 0x000fd8000f8e3cff */
[----:B------:R-:W-:Y:S02]  /*1170*/  UISETP.NE.AND UP0, UPT, UR4, URZ, UPT ;  /* 0x000000ff0400728c */ /* 0x000fe4000bf05270 */
[----:B------:R-:W-:Y:S02]  /*1180*/  ULOP3.LUT UR4, UR63, 0x2, URZ, 0x3c, !UPT ;  /* 0x000000023f047892 */ /* 0x000fe4000f8e3cff */
[----:B------:R-:W-:-:S04]  /*1190*/  UISETP.GT.U32.AND UP2, UPT, UR63, 0x1, UP0 ;  /* 0x000000013f00788c */ /* 0x000fc80008744070 */
[----:B------:R-:W-:Y:S02]  /*11a0*/  USEL UR8, URZ, 0x1, UP2 ;  /* 0x00000001ff087887 */ /* 0x000fe40009000000 */
[----:B------:R-:W-:Y:S02]  /*11b0*/  USEL UR7, URZ, 0x2, UP2 ;  /* 0x00000002ff077887 */ /* 0x000fe40009000000 */
[----:B------:R-:W-:Y:S02]  /*11c0*/  UISETP.GT.U32.AND UP2, UPT, UR4, 0x1, UP0 ;  /* 0x000000010400788c */ /* 0x000fe40008744070 */
[----:B------:R-:W-:Y:S02]  /*11d0*/  ULOP3.LUT UR4, UR63, 0x6, URZ, 0x3c, !UPT ;  /* 0x000000063f047892 */ /* 0x000fe4000f8e3cff */
[----:B------:R-:W-:Y:S02]  /*11e0*/  USEL UR6, URZ, 0x4, UP2 ;  /* 0x00000004ff067887 */ /* 0x000fe40009000000 */
[----:B------:R-:W-:-:S02]  /*11f0*/  USEL UR9, URZ, 0x8, UP2 ;  /* 0x00000008ff097887 */ /* 0x000fc40009000000 */
[----:B------:R-:W-:Y:S02]  /*1200*/  UISETP.GT.U32.AND UP2, UPT, UR5, 0x1, UP0 ;  /* 0x000000010500788c */ /* 0x000fe40008744070 */
[----:B------:R-:W-:Y:S02]  /*1210*/  UISETP.GT.U32.AND UP0, UPT, UR4, 0x1, UP0 ;  /* 0x000000010400788c */ /* 0x000fe40008704070 */
[----:B------:R-:W-:Y:S02]  /*1220*/  USEL UR4, URZ, 0x10, UP2 ;  /* 0x00000010ff047887 */ /* 0x000fe40009000000 */
[----:B------:R-:W-:Y:S02]  /*1230*/  UIADD3 UR5, UPT, UPT, UR6, UR7, UR8 ;  /* 0x0000000706057290 */ /* 0x000fe4000fffe008 */
[----:B------:R-:W-:Y:S02]  /*1240*/  USEL UR7, URZ, 0x40, UP0 ;  /* 0x00000040ff077887 */ /* 0x000fe40008000000 */
[----:B------:R-:W-:-:S02]  /*1250*/  USEL UR8, URZ, 0x20, UP2 ;  /* 0x00000020ff087887 */ /* 0x000fc40009000000 */
[----:B------:R-:W-:Y:S02]  /*1260*/  UIADD3 UR5, UPT, UPT, UR4, UR5, UR9 ;  /* 0x0000000504057290 */ /* 0x000fe4000fffe009 */
[----:B------:R-:W-:Y:S02]  /*1270*/  ULOP3.LUT UR4, UR63, 0xfffffffe, URZ, 0xc0, !UPT ;  /* 0xfffffffe3f047892 */ /* 0x000fe4000f8ec0ff */
[----:B------:R-:W-:Y:S02]  /*1280*/  USEL UR6, URZ, 0x80, UP0 ;  /* 0x00000080ff067887 */ /* 0x000fe40008000000 */
[----:B------:R-:W-:-:S03]  /*1290*/  UIADD3 UR5, UPT, UPT, UR7, UR5, UR8 ;  /* 0x0000000507057290 */ /* 0x000fc6000fffe008 */
[----:B------:R-:W-:Y:S01]  /*12a0*/  UMOV UR7, 0x3 ;  /* 0x0000000300077882 */ /* 0x000fe20000000000 */
[----:B------:R-:W-:Y:S02]  /*12b0*/  UIADD3 UR5, UPT, UPT, UR5, UR6, URZ ;  /* 0x0000000605057290 */ /* 0x000fe4000fffe0ff */
[----:B------:R-:W-:-:S04]  /*12c0*/  USHF.L.U32 UR4, UR7, UR4, URZ ;  /* 0x0000000407047299 */ /* 0x000fc800080006ff */
[----:B------:R-:W-:Y:S02]  /*12d0*/  MOV R3, UR5 ;  /* 0x0000000500037c02 */ /* 0x000fe40008000f00 */
[----:B------:R-:W-:-:S07]  /*12e0*/  IMAD.U32 R2, RZ, RZ, UR4 ;  /* 0x00000004ff027e24 */ /* 0x000fce000f8e00ff */
.L_x_17:
[----:B------:R-:W1:Y:S01]  /*12f0*/  S2UR UR36, SR_CTAID.Z ;  /* 0x00000000002479c3 */ /* 0x000e620000002700 */
[----:B------:R-:W-:Y:S01]  /*1300*/  UISETP.GE.AND UP0, UPT, UR19, 0x1, UPT ;  /* 0x000000011300788c */ /* 0x000fe2000bf06270 */
[----:B------:R-:W-:-:S08]  /*1310*/  UMOV UR25, 0x55 ;  /* 0x0000005500197882 */ /* 0x000fd00000000000 */
[----:B------:R-:W-:Y:S05]  /*1320*/  BRA.U !UP0, `(.L_x_18) ;  /* 0x0000000108d07547 */ /* 0x000fea000b800000 */
[----:B------:R-:W2:Y:S01]  /*1330*/  LDCU.128 UR12, c[0x0][0xb10] ;  /* 0x00016200ff0c77ac */ /* 0x000ea20008000c00 */
[----:B------:R-:W3:Y:S01]  /*1340*/  LDCU UR6, c[0x0][0x370] ;  /* 0x00006e00ff0677ac */ /* 0x000ee20008000800 */
[----:B------:R-:W4:Y:S01]  /*1350*/  LDCU UR7, c[0x0][0x374] ;  /* 0x00006e80ff0777ac */ /* 0x000f220008000800 */
[----:B------:R-:W1:Y:S01]  /*1360*/  LDCU UR20, c[0x0][0xb0c] ;  /* 0x00016180ff1477ac */ /* 0x000e620008000800 */
[----:B------:R-:W1:Y:S01]  /*1370*/  LDCU UR22, c[0x0][0xb20] ;  /* 0x00016400ff1677ac */ /* 0x000e620008000800 */
[----:B------:R-:W1:Y:S01]  /*1380*/  LDCU.64 UR8, c[0x0][0xb28] ;  /* 0x00016500ff0877ac */ /* 0x000e620008000a00 */
[----:B--2---:R-:W-:Y:S02]  /*1390*/  UISETP.NE.AND UP3, UPT, UR14, 0x1, UPT ;  /* 0x000000010e00788c */ /* 0x004fe4000bf65270 */
[----:B----4-:R-:W-:Y:S02]  /*13a0*/  UIMAD.WIDE.U32 UR10, UR7, UR15, URZ ;  /* 0x0000000f070a72a5 */ /* 0x010fe4000f8e00ff */
[----:B---3--:R-:W-:-:S02]  /*13b0*/  UIMAD.WIDE.U32 UR16, UR6, UR12, URZ ;  /* 0x0000000c061072a5 */ /* 0x008fc4000f8e00ff */
[----:B-1----:R-:W-:Y:S02]  /*13c0*/  UISETP.NE.AND UP0, UPT, UR20, 0x1, UPT ;  /* 0x000000011400788c */ /* 0x002fe4000bf05270 */
[----:B------:R-:W-:Y:S01]  /*13d0*/  UIMAD.WIDE.U32 UR4, UR31, UR12, URZ ;  /* 0x0000000c1f0472a5 */ /* 0x000fe2000f8e00ff */
[----:B------:R-:W-:Y:S02]  /*13e0*/  UMOV UR10, UR11 ;  /* 0x0000000b000a7c82 */ /* 0x000fe40008000000 */
[----:B------:R-:W-:Y:S01]  /*13f0*/  UMOV UR16, UR17 ;  /* 0x0000001100107c82 */ /* 0x000fe20008000000 */
[----:B------:R-:W-:Y:S02]  /*1400*/  @UP3 USHF.R.U32.HI UR7, URZ, UR22, UR10 ;  /* 0x00000016ff073299 */ /* 0x000fe4000801160a */
[----:B------:R-:W-:Y:S02]  /*1410*/  UISETP.NE.AND UP2, UPT, UR19, 0x1, UPT ;  /* 0x000000011300788c */ /* 0x000fe4000bf45270 */
[----:B------:R-:W-:-:S02]  /*1420*/  USHF.R.U32.HI UR5, URZ, UR13, UR5 ;  /* 0x0000000dff057299 */ /* 0x000fc40008011605 */
[----:B------:R-:W-:Y:S02]  /*1430*/  @UP0 USHF.R.U32.HI UR6, URZ, UR13, UR16 ;  /* 0x0000000dff060299 */ /* 0x000fe40008011610 */
[----:B------:R-:W-:Y:S02]  /*1440*/  UIMAD.WIDE.U32 UR12, UR30, UR15, URZ ;  /* 0x0000000f1e0c72a5 */ /* 0x000fe4000f8e00ff */
[----:B------:R-:W-:Y:S02]  /*1450*/  UIMAD.WIDE.U32 UR10, UR7, UR8, URZ ;  /* 0x00000008070a72a5 */ /* 0x000fe4000f8e00ff */
[----:B------:R-:W-:Y:S02]  /*1460*/  UIMAD.WIDE.U32 UR16, UR6, UR8, URZ ;  /* 0x00000008061072a5 */ /* 0x000fe4000f8e00ff */
[----:B------:R-:W-:Y:S01]  /*1470*/  USEL UR5, UR31, UR5, !UP0 ;  /* 0x000000051f057287 */ /* 0x000fe2000c000000 */
[----:B------:R-:W-:Y:S02]  /*1480*/  UMOV UR4, UR13 ;  /* 0x0000000d00047c82 */ /* 0x000fe40008000000 */
[----:B------:R-:W-:Y:S01]  /*1490*/  UMOV UR10, UR11 ;  /* 0x0000000b000a7c82 */ /* 0x000fe20008000000 */
[----:B------:R-:W-:-:S02]  /*14a0*/  USHF.R.U32.HI UR4, URZ, UR22, UR4 ;  /* 0x00000016ff047299 */ /* 0x000fc40008011604 */
[----:B------:R-:W-:Y:S01]  /*14b0*/  @UP2 USHF.R.U32.HI UR7, URZ, UR9, UR10 ;  /* 0x00000009ff072299 */ /* 0x000fe2000801160a */
[----:B------:R-:W-:Y:S01]  /*14c0*/  UMOV UR16, UR17 ;  /* 0x0000001100107c82 */ /* 0x000fe20008000000 */
[----:B------:R-:W-:Y:S02]  /*14d0*/  USEL UR4, UR30, UR4, !UP3 ;  /* 0x000000041e047287 */ /* 0x000fe4000d800000 */
[----:B------:R-:W-:Y:S02]  /*14e0*/  @UP2 USHF.R.U32.HI UR6, URZ, UR9, UR16 ;  /* 0x00000009ff062299 */ /* 0x000fe40008011610 */
[----:B------:R-:W-:Y:S02]  /*14f0*/  UIMAD UR7, UR7, UR19, URZ ;  /* 0x00000013070772a4 */ /* 0x000fe4000f8e02ff */
[----:B------:R-:W-:Y:S02]  /*1500*/  UIMAD UR12, UR6, UR19, URZ ;  /* 0x00000013060c72a4 */ /* 0x000fe4000f8e02ff */
[----:B------:R-:W-:-:S02]  /*1510*/  UISETP.GE.AND UP0, UPT, UR4, UR7, UPT ;  /* 0x000000070400728c */ /* 0x000fc4000bf06270 */
[----:B------:R-:W-:Y:S02]  /*1520*/  UIMAD.WIDE.U32 UR10, UR4, UR8, URZ ;  /* 0x00000008040a72a5 */ /* 0x000fe4000f8e00ff */
[----:B------:R-:W-:Y:S02]  /*1530*/  UISETP.GE.OR UP0, UPT, UR5, UR12, UP0 ;  /* 0x0000000c0500728c */ /* 0x000fe40008706670 */
[----:B------:R-:W-:Y:S02]  /*1540*/  UIMAD.WIDE.U32 UR12, UR5, UR8, URZ ;  /* 0x00000008050c72a5 */ /* 0x000fe4000f8e00ff */
[----:B------:R-:W-:Y:S01]  /*1550*/  UIADD3 UR10, UPT, UPT, -UR4, URZ, URZ ;  /* 0x000000ff040a7290 */ /* 0x000fe2000fffe1ff */
[----:B------:R-:W-:Y:S01]  /*1560*/  UMOV UR8, UR11 ;  /* 0x0000000b00087c82 */ /* 0x000fe20008000000 */
[----:B------:R-:W-:Y:S02]  /*1570*/  UIADD3 UR11, UPT, UPT, -UR5, URZ, URZ ;  /* 0x000000ff050b7290 */ /* 0x000fe4000fffe1ff */
[----:B------:R-:W-:-:S03]  /*1580*/  USHF.R.U32.HI UR8, URZ, UR9, UR8 ;  /* 0x00000009ff087299 */ /* 0x000fc60008011608 */
[----:B------:R-:W-:Y:S01]  /*1590*/  @!UP0 UMOV UR7, UR13 ;  /* 0x0000000d00078c82 */ /* 0x000fe20008000000 */
[----:B------:R-:W-:Y:S02]  /*15a0*/  UIMAD UR30, UR14, UR10, UR30 ;  /* 0x0000000a0e1e72a4 */ /* 0x000fe4000f8e021e */
[----:B------:R-:W-:Y:S02]  /*15b0*/  USEL UR8, UR4, UR8, !UP2 ;  /* 0x0000000804087287 */ /* 0x000fe4000d000000 */
[----:B------:R-:W-:Y:S02]  /*15c0*/  @!UP0 USHF.R.U32.HI UR7, URZ, UR9, UR7 ;  /* 0x00000009ff078299 */ /* 0x000fe40008011607 */
[----:B------:R-:W-:Y:S02]  /*15d0*/  UIADD3 UR9, UPT, UPT, -UR8, URZ, URZ ;  /* 0x000000ff08097290 */ /* 0x000fe4000fffe1ff */
[----:B------:R-:W-:Y:S02]  /*15e0*/  @!UP0 USEL UR7, UR5, UR7, !UP2 ;  /* 0x0000000705078287 */ /* 0x000fe4000d000000 */
[----:B------:R-:W-:-:S02]  /*15f0*/  UIMAD UR9, UR19, UR9, UR4 ;  /* 0x00000009130972a4 */ /* 0x000fc4000f8e0204 */
[----:B------:R-:W-:Y:S02]  /*1600*/  @!UP0 UIADD3 UR8, UPT, UPT, UR8, -UR7, URZ ;  /* 0x8000000708088290 */ /* 0x000fe4000fffe0ff */
[----:B------:R-:W-:Y:S02]  /*1610*/  @!UP0 UIMAD UR6, UR9, UR6, UR7 ;  /* 0x00000006090682a4 */ /* 0x000fe4000f8e0207 */
[----:B------:R-:W-:Y:S02]  /*1620*/  @!UP0 UIMAD UR4, UR8, UR19, UR5 ;  /* 0x00000013080482a4 */ /* 0x000fe4000f8e0205 */
[----:B------:R-:W-:Y:S02]  /*1630*/  UIMAD UR31, UR20, UR11, UR31 ;  /* 0x0000000b141f72a4 */ /* 0x000fe4000f8e021f */
[----:B------:R-:W-:Y:S01]  /*1640*/  UIMAD UR30, UR4, UR14, UR30 ;  /* 0x0000000e041e72a4 */ /* 0x000fe2000f8e021e */
[----:B------:R-:W-:Y:S02]  /*1650*/  @!UP0 UMOV UR5, UR6 ;  /* 0x0000000600058c82 */ /* 0x000fe40008000000 */
[----:B------:R-:W-:-:S12]  /*1660*/  UIMAD UR31, UR5, UR20, UR31 ;  /* 0x00000014051f72a4 */ /* 0x000fd8000f8e021f */
.L_x_18:
[----:B------:R-:W-:Y:S02]  /*1670*/  UISETP.NE.AND UP2, UPT, UR23, 0x1, UPT ;  /* 0x000000011700788c */ /* 0x000fe4000bf45270 */
[----:B------:R-:W-:Y:S02]  /*1680*/  ULOP3.LUT UR21, UR21, 0xffff, URZ, 0xc0, !UPT ;  /* 0x0000ffff15157892 */ /* 0x000fe4000f8ec0ff */
[----:B------:R-:W-:Y:S02]  /*1690*/  UISETP.NE.AND UP0, UPT, UR18, 0x2, UPT ;  /* 0x000000021200788c */ /* 0x000fe4000bf05270 */
[----:B------:R-:W-:Y:S02]  /*16a0*/  ULOP3.LUT UR24, UR24, 0xc00, URZ, 0xc0, !UPT ;  /* 0x00000c0018187892 */ /* 0x000fe4000f8ec0ff */
[----:B------:R-:W-:Y:S02]  /*16b0*/  ULOP3.LUT UR46, UR46, 0x40, URZ, 0xc0, !UPT ;  /* 0x000000402e2e7892 */ /* 0x000fe4000f8ec0ff */
[----:B------:R-:W-:Y:S01]  /*16c0*/  USHF.L.U32 UR21, UR25, UR21, URZ ;  /* 0x0000001519157299 */ /* 0x000fe200080006ff */
[----:B------:R-:W-:Y:S11]  /*16d0*/  BRA.U UP2, `(.L_x_19) ;  /* 0x0000000102407547 */ /* 0x000ff6000b800000 */
[----:B------:R-:W2:Y:S01]  /*16e0*/  LDCU.128 UR8, c[0x0][0xb10] ;  /* 0x00016200ff0877ac */ /* 0x000ea20008000c00 */
[----:B------:R-:W3:Y:S01]  /*16f0*/  LDCU UR12, c[0x0][0xb0c] ;  /* 0x00016180ff0c77ac */ /* 0x000ee20008000800 */
[----:B------:R-:W4:Y:S01]  /*1700*/  LDCU UR13, c[0x0][0xb20] ;  /* 0x00016400ff0d77ac */ /* 0x000f220008000800 */
[----:B--2---:R-:W-:Y:S02]  /*1710*/  UIMAD.WIDE.U32 UR4, UR31, UR8, URZ ;  /* 0x000000081f0472a5 */ /* 0x004fe4000f8e00ff */
[----:B------:R-:W-:Y:S02]  /*1720*/  UIMAD.WIDE.U32 UR6, UR30, UR11, URZ ;  /* 0x0000000b1e0672a5 */ /* 0x000fe4000f8e00ff */
[----:B---3--:R-:W-:Y:S02]  /*1730*/  UISETP.NE.AND UP2, UPT, UR12, 0x1, UPT ;  /* 0x000000010c00788c */ /* 0x008fe4000bf45270 */
[----:B------:R-:W-:-:S03]  /*1740*/  USHF.R.U32.HI UR5, URZ, UR9, UR5 ;  /* 0x00000009ff057299 */ /* 0x000fc60008011605 */
[----:B------:R-:W-:Y:S01]  /*1750*/  UMOV UR4, UR7 ;  /* 0x0000000700047c82 */ /* 0x000fe20008000000 */
[----:B------:R-:W-:Y:S02]  /*1760*/  USEL UR5, UR31, UR5, !UP2 ;  /* 0x000000051f057287 */ /* 0x000fe4000d000000 */
[----:B------:R-:W-:Y:S02]  /*1770*/  UISETP.NE.AND UP2, UPT, UR10, 0x1, UPT ;  /* 0x000000010a00788c */ /* 0x000fe4000bf45270 */
[----:B----4-:R-:W-:-:S04]  /*1780*/  USHF.R.U32.HI UR4, URZ, UR13, UR4 ;  /* 0x0000000dff047299 */ /* 0x010fc80008011604 */
[----:B------:R-:W-:-:S04]  /*1790*/  USEL UR4, UR30, UR4, !UP2 ;  /* 0x000000041e047287 */ /* 0x000fc8000d000000 */
[----:B------:R-:W-:Y:S02]  /*17a0*/  UIADD3 UR6, UPT, UPT, UR5, -UR4, URZ ;  /* 0x8000000405067290 */ /* 0x000fe4000fffe0ff */
[----:B------:R-:W-:Y:S02]  /*17b0*/  UIADD3 UR4, UPT, UPT, -UR5, UR4, URZ ;  /* 0x0000000405047290 */ /* 0x000fe4000fffe1ff */
[----:B------:R-:W-:Y:S02]  /*17c0*/  UIMAD UR30, UR6, UR10, UR30 ;  /* 0x0000000a061e72a4 */ /* 0x000fe4000f8e021e */
[----:B------:R-:W-:-:S12]  /*17d0*/  UIMAD UR31, UR4, UR12, UR31 ;  /* 0x0000000c041f72a4 */ /* 0x000fd8000f8e021f */
.L_x_19:
[----:B------:R-:W-:Y:S05]  /*17e0*/  BRA.U !UP6, `(.L_x_20) ;  /* 0x000000010e0c7547 */ /* 0x000fea000b800000 */
[----:B------:R-:W-:Y:S01]  /*17f0*/  UCGABAR_WAIT ;  /* 0x0000000000007dc7 */ /* 0x000fe20008000000 */
[----:B------:R-:W-:Y:S01]  /*1800*/  CCTL.IVALL ;  /* 0x00000000ff00798f */ /* 0x000fe20002000000 */
[----:B------:R-:W-:Y:S05]  /*1810*/  BRA `(.L_x_21) ;  /* 0x0000000000047947 */ /* 0x000fea0003800000 */
.L_x_20:
[----:B------:R-:W-:Y:S06]  /*1820*/  BAR.SYNC.DEFER_BLOCKING 0x0 ;  /* 0x0000000000007b1d */ /* 0x000fec0000010000 */
.L_x_21:
[----:B------:R-:W-:Y:S05]  /*1830*/  BRA.U UP0, `(.L_x_22) ;  /* 0x0000001500047547 */ /* 0x000fea000b800000 */
[----:B------:R-:W2:Y:S01]  /*1840*/  LDCU UR6, c[0x0][0x38c] ;  /* 0x00007180ff0677ac */ /* 0x000ea20008000800 */
[----:B------:R-:W-:Y:S01]  /*1850*/  PLOP3.LUT P1, PT, PT, PT, UP4, 0x80, 0x8 ;  /* 0x000000000008781c */ /* 0x000fe20003f2f048 */
[----:B------:R-:W-:Y:S01]  /*1860*/  IMAD.MOV.U32 R12, RZ, RZ, 0x1 ;  /* 0x00000001ff0c7424 */ /* 0x000fe200078e00ff */
[----:B------:R-:W-:Y:S02]  /*1870*/  ISETP.NE.AND P2, PT, R0, RZ, P3 ;  /* 0x000000ff0000720c */ /* 0x000fe40001f45270 */
[----:B------:R-:W-:Y:S02]  /*1880*/  CS2R R10, SRZ ;  /* 0x00000000000a7805 */ /* 0x000fe4000001ff00 */
[----:B------:R-:W-:Y:S01]  /*1890*/  PLOP3.LUT P1, PT, P1, PT, PT, 0x8, 0x80 ;  /* 0x000000000080781c */ /* 0x000fe20000f2e170 */
[----:B------:R-:W-:Y:S01]  /*18a0*/  IMAD.MOV.U32 R9, RZ, RZ, RZ ;  /* 0x000000ffff097224 */ /* 0x000fe200078e00ff */
[----:B------:R-:W3:Y:S01]  /*18b0*/  LDCU UR39, c[0x0][0x370] ;  /* 0x00006e00ff2777ac */ /* 0x000ee20008000800 */
[----:B------:R-:W-:Y:S01]  /*18c0*/  IMAD.MOV.U32 R8, RZ, RZ, 0x1 ;  /* 0x00000001ff087424 */ /* 0x000fe200078e00ff */
[----:B------:R-:W4:Y:S01]  /*18d0*/  LDCU.64 UR26, c[0x0][0x348] ;  /* 0x00006900ff1a77ac */ /* 0x000f220008000a00 */
[----:B------:R-:W-:Y:S01]  /*18e0*/  ULEA.HI UR43, UR24, UR46, URZ, 0x1a ;  /* 0x0000002e182b7291 */ /* 0x000fe2000f8fd0ff */
[----:B------:R-:W1:Y:S01]  /*18f0*/  LDCU UR38, c[0x0][0x374] ;  /* 0x00006e80ff2677ac */ /* 0x000e620008000800 */
[----:B--2---:R-:W-:-:S02]  /*1900*/  UIADD3 UR5, UPT, UPT, UR6, 0x3f, URZ ;  /* 0x0000003f06057890 */ /* 0x004fc4000fffe0ff */
[----:B------:R-:W-:Y:S02]  /*1910*/  UIADD3 UR48, UPT, UPT, UR6, 0x7e, URZ ;  /* 0x0000007e06307890 */ /* 0x000fe4000fffe0ff */
[----:B------:R-:W-:-:S04]  /*1920*/  USHF.R.S32.HI UR4, URZ, 0x1f, UR5 ;  /* 0x0000001fff047899 */ /* 0x000fc80008011405 */
[----:B------:R-:W-:Y:S02]  /*1930*/  ULEA.HI UR4, UR4, UR5, URZ, 0x6 ;  /* 0x0000000504047291 */ /* 0x000fe4000f8f30ff */
[----:B------:R-:W-:Y:S02]  /*1940*/  UIADD3 UR5, UPT, UPT, UR6, -0x1, URZ ;  /* 0xffffffff06057890 */ /* 0x000fe4000fffe0ff */
[----:B------:R-:W-:Y:S02]  /*1950*/  USHF.R.S32.HI UR41, URZ, 0x6, UR4 ;  /* 0x00000006ff297899 */ /* 0x000fe40008011404 */
[----:B------:R-:W-:Y:S02]  /*1960*/  UISETP.GE.U32.AND UP1, UPT, UR5, -0x7f, UPT ;  /* 0xffffff810500788c */ /* 0x000fe4000bf26070 */
[----:B------:R-:W-:Y:S01]  /*1970*/  UISETP.LT.U32.AND UP0, UPT, UR41, 0x5, UPT ;  /* 0x000000052900788c */ /* 0x000fe2000bf01070 */
[----:B------:R-:W-:-:S03]  /*1980*/  UMOV UR5, URZ ;  /* 0x000000ff00057c82 */ /* 0x000fc60008000000 */
[----:B------:R-:W-:Y:S02]  /*1990*/  USEL UR40, UR41, 0x5, UP0 ;  /* 0x0000000529287887 */ /* 0x000fe40008000000 */
[----:B------:R-:W-:Y:S02]  /*19a0*/  UISETP.NE.AND UP0, UPT, UR18, URZ, UPT ;  /* 0x000000ff1200728c */ /* 0x000fe4000bf05270 */
[----:B------:R-:W-:Y:S02]  /*19b0*/  UIADD3 UR4, UPT, UPT, UR40, -0x1, URZ ;  /* 0xffffffff28047890 */ /* 0x000fe4000fffe0ff */
[----:B------:R-:W-:Y:S02]  /*19c0*/  @UP1 UIADD3 UR4, UPT, UPT, UR40, URZ, URZ ;  /* 0x000000ff28041290 */ /* 0x000fe4000fffe0ff */
[----:B------:R-:W-:Y:S02]  /*19d0*/  USEL UR25, UR55, 0x2, UP0 ;  /* 0x0000000237197887 */ /* 0x000fe40008000000 */
[----:B------:R-:W-:-:S02]  /*19e0*/  UIADD3 UR44, UPT, UPT, UR41, -UR40, URZ ;  /* 0x80000028292c7290 */ /* 0x000fc4000fffe0ff */
[----:B------:R-:W-:Y:S02]  /*19f0*/  UIADD3 UR28, UPT, UPT, UR4, 0x1, URZ ;  /* 0x00000001041c7890 */ /* 0x000fe4000fffe0ff */
[----:B-1-34-:R-:W-:-:S12]  /*1a00*/  UIADD3 UR42, UPT, UPT, -UR4, URZ, URZ ;  /* 0x000000ff042a7290 */ /* 0x01afd8000fffe1ff */
.L_x_42:
[----:B------:R-:W-:Y:S01]  /*1a10*/  UISETP.NE.AND UP0, UPT, UR47, URZ, UPT ;  /* 0x000000ff2f00728c */ /* 0x000fe2000bf05270 */
[----:B------:R-:W1:Y:S08]  /*1a20*/  S2UR UR47, SR_CgaCtaId ;  /* 0x00000000002f79c3 */ /* 0x000e700000008800 */
[----:B------:R-:W-:Y:S05]  /*1a30*/  BRA.U UP0, `(.L_x_23) ;  /* 0x0000000100347547 */ /* 0x000fea000b800000 */
[----:B------:R-:W2:Y:S01]  /*1a40*/  S2R R0, SR_CgaCtaId ;  /* 0x0000000000007919 */ /* 0x000ea20000008800 */
[----:B------:R-:W-:-:S04]  /*1a50*/  MOV R2, 0x400 ;  /* 0x0000040000027802 */ /* 0x000fc80000000f00 */
[----:B--2---:R-:W-:Y:S02]  /*1a60*/  LEA R0, R0, R2, 0x18 ;  /* 0x0000000200007211 */ /* 0x004fe400078ec0ff */
[----:B------:R-:W-:-:S03]  /*1a70*/  SHF.L.U32 R2, R8, 0x1f, RZ ;  /* 0x0000001f08027819 */ /* 0x000fc600000006ff */
[----:B------:R-:W-:-:S04]  /*1a80*/  IMAD R0, R9, 0x8, R0 ;  /* 0x0000000809007824 */ /* 0x000fc800078e0200 */
[----:B------:R-:W2:Y:S02]  /*1a90*/  SYNCS.PHASECHK.TRANS64.TRYWAIT P0, [R0+URZ+0x110], R2 ;  /* 0x00011002000075a7 */ /* 0x000ea400080011ff */
[----:B--2---:R-:W-:Y:S05]  /*1aa0*/  @!P0 BRA `(.L_x_24) ;  /* 0x0000007400488947 */ /* 0x004fea0003800000 */
.L_x_150:
[----:B------:R-:W-:Y:S01]  /*1ab0*/  VIADD R9, R9, 0x1 ;  /* 0x0000000109097836 */ /* 0x000fe20000000000 */
[----:B------:R2:W-:Y:S04]  /*1ac0*/  SYNCS.ARRIVE.TRANS64.A1T0 RZ, [R0+URZ+0x100], RZ ;  /* 0x000100ff00ff79a7 */ /* 0x0005e800081000ff */
[----:B------:R-:W-:-:S04]  /*1ad0*/  ISETP.NE.AND P0, PT, R9, 0x2, PT ;  /* 0x000000020900780c */ /* 0x000fc80003f05270 */
[----:B------:R-:W-:Y:S02]  /*1ae0*/  SEL R9, R9, RZ, P0 ;  /* 0x000000ff09097207 */ /* 0x000fe40000000000 */
[----:B--2---:R-:W-:-:S04]  /*1af0*/  SEL R0, RZ, 0x1, P0 ;  /* 0x00000001ff007807 */ /* 0x004fc80000000000 */
[----:B------:R-:W-:-:S07]  /*1b00*/  LOP3.LUT R8, R8, R0, RZ, 0x3c, !PT ;  /* 0x0000000008087212 */ /* 0x000fce00078e3cff */
.L_x_23:
[----:B------:R-:W-:Y:S01]  /*1b10*/  UMOV UR6, 0x400 ;  /* 0x0000040000067882 */ /* 0x000fe20000000000 */
[----:B------:R-:W-:Y:S01]  /*1b20*/  UISETP.GE.U32.AND UP0, UPT, UR48, 0x7f, UPT ;  /* 0x0000007f3000788c */ /* 0x000fe2000bf06070 */
[----:B------:R-:W-:Y:S01]  /*1b30*/  SHF.L.U32 R0, R12, 0x1f, RZ ;  /* 0x0000001f0c007819 */ /* 0x000fe200000006ff */
[----:B-1----:R-:W-:Y:S02]  /*1b40*/  ULEA UR6, UR47, UR6, 0x18 ;  /* 0x000000062f067291 */ /* 0x002fe4000f8ec0ff */
[----:B------:R-:W-:Y:S02]  /*1b50*/  ULEA UR11, UR30, UR43, 0x7 ;  /* 0x0000002b1e0b7291 */ /* 0x000fe4000f8e38ff */
[----:B------:R-:W-:Y:S01]  /*1b60*/  ULEA UR4, UR5, UR6, 0x3 ;  /* 0x0000000605047291 */ /* 0x000fe2000f8e18ff */
[----:B------:R-:W-:-:S08]  /*1b70*/  UMOV UR7, URZ ;  /* 0x000000ff00077c82 */ /* 0x000fd00008000000 */
[----:B------:R1:W2:Y:S01]  /*1b80*/  SYNCS.PHASECHK.TRANS64.TRYWAIT P0, [UR4+0x28], R0 ;  /* 0x00002800ff0075a7 */ /* 0x0002a20008001104 */
[----:B------:R-:W-:-:S04]  /*1b90*/  ULEA.HI UR4, UR31, UR31, URZ, 0x1 ;  /* 0x0000001f1f047291 */ /* 0x000fc8000f8f08ff */
[----:B------:R-:W-:-:S04]  /*1ba0*/  USHF.L.U32 UR4, UR4, 0x6, URZ ;  /* 0x0000000604047899 */ /* 0x000fc800080006ff */
[----:B------:R-:W-:Y:S01]  /*1bb0*/  ULOP3.LUT UR35, UR46, 0xffffff80, UR4, 0xf8, !UPT ;  /* 0xffffff802e237892 */ /* 0x000fe2000f8ef804 */
[----:B------:R-:W-:Y:S11]  /*1bc0*/  BRA.U !UP0, `(.L_x_25) ;  /* 0x0000000108c87547 */ /* 0x000ff6000b800000 */
[----:B------:R-:W-:Y:S01]  /*1bd0*/  UMOV UR13, UR42 ;  /* 0x0000002a000d7c82 */ /* 0x000fe20008000000 */
[----:B------:R-:W-:Y:S01]  /*1be0*/  UMOV UR4, UR5 ;  /* 0x0000000500047c82 */ /* 0x000fe20008000000 */
[----:B------:R-:W-:-:S05]  /*1bf0*/  UMOV UR34, URZ ;  /* 0x000000ff00227c82 */ /* 0x000fca0008000000 */
.L_x_31:
[----:B------:R-:W-:Y:S01]  /*1c00*/  ULEA UR33, UR4, UR6, 0x3 ;  /* 0x0000000604217291 */ /* 0x000fe2000f8e18ff */
[----:B------:R-:W-:Y:S01]  /*1c10*/  @P3 MOV R2, 0x8000 ;  /* 0x0000800000023802 */ /* 0x000fe20000000f00 */
[----:B--234-:R-:W-:Y:S10]  /*1c20*/  @P0 BRA `(.L_x_26) ;  /* 0x00000000000c0947 */ /* 0x01cff40003800000 */
[----:B------:R-:W-:-:S04]  /*1c30*/  SHF.L.U32 R3, R12, 0x1f, RZ ;  /* 0x0000001f0c037819 */ /* 0x000fc800000006ff */
[----:B------:R-:W2:Y:S02]  /*1c40*/  SYNCS.PHASECHK.TRANS64.TRYWAIT P0, [UR33+0x28], R3 ;  /* 0x00002803ff0075a7 */ /* 0x000ea40008001121 */
[----:B--2---:R-:W-:Y:S05]  /*1c50*/  @!P0 BRA `(.L_x_27) ;  /* 0x0000007000f08947 */ /* 0x004fea0003800000 */
.L_x_26:
[----:B------:R2:W-:Y:S01]  /*1c60*/  @P3 SYNCS.ARRIVE.TRANS64 RZ, [UR33], R2 ;  /* 0x00000002ffff39a7 */ /* 0x0005e20008000021 */
[----:B------:R-:W-:Y:S02]  /*1c70*/  ULOP3.LUT UR5, UR25, 0x2, URZ, 0xfc, !UPT ;  /* 0x0000000219057892 */ /* 0x000fe4000f8efcff */
[----:B------:R-:W-:Y:S02]  /*1c80*/  UIADD3 UR13, UPT, UPT, UR13, 0x1, URZ ;  /* 0x000000010d0d7890 */ /* 0x000fe4000fffe0ff */
[----:B------:R-:W-:Y:S02]  /*1c90*/  UISETP.NE.AND UP0, UPT, UR5, 0x2, UPT ;  /* 0x000000020500788c */ /* 0x000fe4000bf05270 */
[----:B------:R-:W-:-:S07]  /*1ca0*/  UISETP.NE.AND UP2, UPT, UR13, 0x1, UPT ;  /* 0x000000010d00788c */ /* 0x000fce000bf45270 */
[----:B------:R-:W-:Y:S05]  /*1cb0*/  BRA.U UP0, `(.L_x_28) ;  /* 0x0000000100047547 */ /* 0x000fea000b800000 */
[----:B------:R-:W-:Y:S05]  /*1cc0*/  BPT.TRAP 0x1 ;  /* 0x000000040000795c */ /* 0x000fea0000300000 */
.L_x_28:
[----:B------:R-:W-:Y:S04]  /*1cd0*/  BSSY.RECONVERGENT B0, `(.L_x_29) ;  /* 0x0000003000007945 */ /* 0x000fe80003800200 */
[----:B------:R-:W-:Y:S05]  /*1ce0*/  @!P2 BRA `(.L_x_30) ;  /* 0x000000000004a947 */ /* 0x000fea0003800000 */
[----:B------:R-:W-:Y:S05]  /*1cf0*/  BPT.TRAP 0x1 ;  /* 0x000000040000795c */ /* 0x000fea0000300000 */
.L_x_30:
[----:B------:R-:W-:Y:S05]  /*1d00*/  BSYNC.RECONVERGENT B0 ;  /* 0x0000000000007941 */ /* 0x000fea0003800200 */
.L_x_29:
[----:B------:R-:W-:Y:S02]  /*1d10*/  UIADD3 UR5, UPT, UPT, UR4, 0x1, URZ ;  /* 0x0000000104057890 */ /* 0x000fe4000fffe0ff */
[----:B------:R-:W-:Y:S02]  /*1d20*/  ULEA UR32, UR4, UR6, 0xd ;  /* 0x0000000604207291 */ /* 0x000fe4000f8e68ff */
[----:B------:R-:W-:Y:S02]  /*1d30*/  UISETP.NE.AND UP0, UPT, UR5, 0x5, UPT ;  /* 0x000000050500788c */ /* 0x000fe4000bf05270 */
[----:B------:R-:W-:Y:S02]  /*1d40*/  ULEA UR4, UR4, UR24, 0xc ;  /* 0x0000001804047291 */ /* 0x000fe4000f8e60ff */
[----:B------:R-:W-:Y:S02]  /*1d50*/  USEL UR8, URZ, 0x1, UP0 ;  /* 0x00000001ff087887 */ /* 0x000fe40008000000 */
[----:B------:R-:W-:-:S02]  /*1d60*/  USEL UR5, UR5, URZ, UP0 ;  /* 0x000000ff05057287 */ /* 0x000fc40008000000 */
[----:B------:R-:W-:Y:S02]  /*1d70*/  UIADD3 UR16, UP1, UPT, UR26, 0x80, URZ ;  /* 0x000000801a107890 */ /* 0x000fe4000ff3e0ff */
[----:B------:R-:W-:Y:S01]  /*1d80*/  ULEA UR4, UR4, UR6, 0x1 ;  /* 0x0000000604047291 */ /* 0x000fe2000f8e08ff */
[----:B------:R-:W-:Y:S01]  /*1d90*/  LOP3.LUT R12, R12, UR8, RZ, 0x3c, !PT ;  /* 0x000000080c0c7c12 */ /* 0x000fe2000f8e3cff */
[----:B------:R-:W-:Y:S02]  /*1da0*/  UIADD3 UR14, UP0, UPT, UR26, 0x180, URZ ;  /* 0x000001801a0e7890 */ /* 0x000fe4000ff1e0ff */
[----:B------:R-:W-:Y:S01]  /*1db0*/  ULEA UR7, UR5, UR6, 0x3 ;  /* 0x0000000605077291 */ /* 0x000fe2000f8e18ff */
[----:B-1----:R-:W-:Y:S01]  /*1dc0*/  SHF.L.U32 R0, R12, 0x1f, RZ ;  /* 0x0000001f0c007819 */ /* 0x002fe200000006ff */
[----:B------:R-:W-:Y:S02]  /*1dd0*/  ULOP3.LUT UR33, UR33, 0xfefffff8, URZ, 0xc0, !UPT ;  /* 0xfefffff821217892 */ /* 0x000fe4000f8ec0ff */
[----:B------:R-:W-:-:S02]  /*1de0*/  UIADD3.X UR17, UPT, UPT, URZ, UR27, URZ, UP1, !UPT ;  /* 0x0000001bff117290 */ /* 0x000fc40008ffe4ff */
[----:B------:R-:W-:Y:S02]  /*1df0*/  UIADD3 UR32, UPT, UPT, UR32, 0x4300, URZ ;  /* 0x0000430020207890 */ /* 0x000fe4000fffe0ff */
[----:B------:R-:W-:Y:S01]  /*1e00*/  UIADD3 UR8, UPT, UPT, UR4, 0xe300, URZ ;  /* 0x0000e30004087890 */ /* 0x000fe2000fffe0ff */
[----:B------:R3:W4:Y:S01]  /*1e10*/  SYNCS.PHASECHK.TRANS64.TRYWAIT P0, [UR7+0x28], R0 ;  /* 0x00002800ff0075a7 */ /* 0x0007220008001107 */
[----:B------:R-:W-:Y:S02]  /*1e20*/  UIADD3.X UR15, UPT, UPT, URZ, UR27, URZ, UP0, !UPT ;  /* 0x0000001bff0f7290 */ /* 0x000fe400087fe4ff */
[----:B------:R-:W-:Y:S01]  /*1e30*/  UPRMT UR4, URZ, 0x5410, UR21 ;  /* 0x00005410ff047896 */ /* 0x000fe20008000015 */
[----:B------:R-:W-:Y:S01]  /*1e40*/  UMOV UR18, 0x0 ;  /* 0x0000000000127882 */ /* 0x000fe20000000000 */
[----:B------:R-:W-:Y:S01]  /*1e50*/  UMOV UR19, 0x10000000 ;  /* 0x1000000000137882 */ /* 0x000fe20000000000 */
[----:B------:R-:W-:Y:S01]  /*1e60*/  UMOV UR10, UR34 ;  /* 0x00000022000a7c82 */ /* 0x000fe20008000000 */
[----:B------:R-:W-:Y:S01]  /*1e70*/  UMOV UR12, UR36 ;  /* 0x00000024000c7c82 */ /* 0x000fe20008000000 */
[----:B------:R-:W-:Y:S01]  /*1e80*/  UMOV UR9, UR33 ;  /* 0x0000002100097c82 */ /* 0x000fe20008000000 */
[----:B------:R1:W-:Y:S01]  /*1e90*/  UTMALDG.3D.2CTA [UR32], [UR16], desc[UR18] ;  /* 0x00001220100075b4 */ /* 0x0003e20008211000 */
[----:B------:R-:W-:-:S02]  /*1ea0*/  UMOV UR7, UR28 ;  /* 0x0000001c00077c82 */ /* 0x000fc40008000000 */
[----:B------:R2:W-:Y:S01]  /*1eb0*/  UTMALDG.3D.MULTICAST.2CTA [UR8], [UR14], UR4, desc[UR18] ;  /* 0x000012080e0073b4 */ /* 0x0005e20008211804 */
[----:B-1----:R-:W-:Y:S01]  /*1ec0*/  UIADD3 UR34, UPT, UPT, UR34, 0x40, URZ ;  /* 0x0000004022227890 */ /* 0x002fe2000fffe0ff */
[----:B--2---:R-:W-:Y:S01]  /*1ed0*/  UMOV UR4, UR5 ;  /* 0x0000000500047c82 */ /* 0x004fe20008000000 */
[----:B------:R-:W-:Y:S10]  /*1ee0*/  BRA.U UP2, `(.L_x_31) ;  /* 0xfffffffd02447547 */ /* 0x000ff4000b83ffff */
.L_x_25:
[----:B------:R-:W-:Y:S01]  /*1ef0*/  ULEA UR4, UR5, UR6, 0x3 ;  /* 0x0000000605047291 */ /* 0x000fe2000f8e18ff */
[----:B-1-3--:R-:W-:Y:S01]  /*1f00*/  SHF.L.U32 R0, R12, 0x1f, RZ ;  /* 0x0000001f0c007819 */ /* 0x00afe200000006ff */
[----:B------:R-:W-:Y:S01]  /*1f10*/  @!P1 SYNCS.ARRIVE.TRANS64.A1T0 RZ, [UR6+0x98], RZ ;  /* 0x000098ffffff99a7 */ /* 0x000fe20008100006 */
[----:B------:R-:W-:-:S06]  /*1f20*/  UISETP.GT.AND UP0, UPT, UR41, UR40, UPT ;  /* 0x000000282900728c */ /* 0x000fcc000bf04270 */
[----:B--2-4-:R1:W2:Y:S03]  /*1f30*/  SYNCS.PHASECHK.TRANS64.TRYWAIT P0, [UR4+0x28], R0 ;  /* 0x00002800ff0075a7 */ /* 0x0142a60008001104 */
[----:B------:R-:W-:Y:S05]  /*1f40*/  BRA.U !UP0, `(.L_x_32) ;  /* 0x0000000108c87547 */ /* 0x000fea000b800000 */
[----:B------:R-:W-:Y:S01]  /*1f50*/  UIADD3 UR13, UPT, UPT, UR44, UR7, URZ ;  /* 0x000000072c0d7290 */ /* 0x000fe2000fffe0ff */
[----:B------:R-:W-:-:S11]  /*1f60*/  UMOV UR4, UR5 ;  /* 0x0000000500047c82 */ /* 0x000fd60008000000 */
.L_x_38:
[----:B------:R-:W-:Y:S01]  /*1f70*/  ULEA UR17, UR4, UR6, 0x3 ;  /* 0x0000000604117291 */ /* 0x000fe2000f8e18ff */
[----:B--2---:R-:W-:Y:S01]  /*1f80*/  @P3 MOV R2, 0x8000 ;  /* 0x0000800000023802 */ /* 0x004fe20000000f00 */
[----:B--2-4-:R-:W-:Y:S10]  /*1f90*/  @P0 BRA `(.L_x_33) ;  /* 0x00000000000c0947 */ /* 0x014ff40003800000 */
[----:B------:R-:W-:-:S04]  /*1fa0*/  SHF.L.U32 R3, R12, 0x1f, RZ ;  /* 0x0000001f0c037819 */ /* 0x000fc800000006ff */
[----:B------:R-:W2:Y:S02]  /*1fb0*/  SYNCS.PHASECHK.TRANS64.TRYWAIT P0, [UR17+0x28], R3 ;  /* 0x00002803ff0075a7 */ /* 0x000ea40008001111 */
[----:B--2---:R-:W-:Y:S05]  /*1fc0*/  @!P0 BRA `(.L_x_34) ;  /* 0x00000070002c8947 */ /* 0x004fea0003800000 */
.L_x_33:
[----:B------:R2:W-:Y:S01]  /*1fd0*/  @P3 SYNCS.ARRIVE.TRANS64 RZ, [UR17], R2 ;  /* 0x00000002ffff39a7 */ /* 0x0005e20008000011 */
[----:B------:R-:W-:-:S04]  /*1fe0*/  ULOP3.LUT UR5, UR25, 0x2, URZ, 0xfc, !UPT ;  /* 0x0000000219057892 */ /* 0x000fc8000f8efcff */
[----:B------:R-:W-:-:S09]  /*1ff0*/  UISETP.NE.AND UP0, UPT, UR5, 0x2, UPT ;  /* 0x000000020500788c */ /* 0x000fd2000bf05270 */
[----:B------:R-:W-:Y:S05]  /*2000*/  BRA.U UP0, `(.L_x_35) ;  /* 0x0000000100047547 */ /* 0x000fea000b800000 */
[----:B------:R-:W-:Y:S05]  /*2010*/  BPT.TRAP 0x1 ;  /* 0x000000040000795c */ /* 0x000fea0000300000 */
.L_x_35:
[----:B------:R-:W-:Y:S04]  /*2020*/  BSSY.RECONVERGENT B0, `(.L_x_36) ;  /* 0x0000003000007945 */ /* 0x000fe80003800200 */
[----:B------:R-:W-:Y:S05]  /*2030*/  @!P2 BRA `(.L_x_37) ;  /* 0x000000000004a947 */ /* 0x000fea0003800000 */
[----:B------:R-:W-:Y:S05]  /*2040*/  BPT.TRAP 0x1 ;  /* 0x000000040000795c */ /* 0x000fea0000300000 */
.L_x_37:
[----:B------:R-:W-:Y:S05]  /*2050*/  BSYNC.RECONVERGENT B0 ;  /* 0x0000000000007941 */ /* 0x000fea0003800200 */
.L_x_36:
        /* <DEDUP_REMOVED lines=9> */
[----:B------:R-:W-:Y:S02]  /*20f0*/  USHF.L.U32 UR18, UR7, 0x6, URZ ;  /* 0x0000000607127899 */ /* 0x000fe400080006ff */
[----:B------:R-:W-:Y:S01]  /*2100*/  UIADD3 UR7, UPT, UPT, UR7, 0x1, URZ ;  /* 0x0000000107077890 */ /* 0x000fe2000fffe0ff */
[----:B-1----:R-:W-:Y:S01]  /*2110*/  SHF.L.U32 R0, R12, 0x1f, RZ ;  /* 0x0000001f0c007819 */ /* 0x002fe200000006ff */
[----:B------:R-:W-:Y:S02]  /*2120*/  UIADD3 UR22, UP1, UPT, UR26, 0x80, URZ ;  /* 0x000000801a167890 */ /* 0x000fe4000ff3e0ff */
[----:B------:R-:W-:Y:S01]  /*2130*/  ULEA UR4, UR4, UR6, 0x1 ;  /* 0x0000000604047291 */ /* 0x000fe2000f8e08ff */
[----:B------:R3:W4:Y:S01]  /*2140*/  SYNCS.PHASECHK.TRANS64.TRYWAIT P0, [UR8+0x28], R0 ;  /* 0x00002800ff0075a7 */ /* 0x0007220008001108 */
[----:B------:R-:W-:-:S02]  /*2150*/  UIADD3.X UR15, UPT, UPT, URZ, UR27, URZ, UP0, !UPT ;  /* 0x0000001bff0f7290 */ /* 0x000fc400087fe4ff */
[----:B------:R-:W-:Y:S02]  /*2160*/  UISETP.NE.AND UP0, UPT, UR7, UR13, UPT ;  /* 0x0000000d0700728c */ /* 0x000fe4000bf05270 */
[----:B------:R-:W-:Y:S02]  /*2170*/  ULOP3.LUT UR17, UR17, 0xfefffff8, URZ, 0xc0, !UPT ;  /* 0xfefffff811117892 */ /* 0x000fe4000f8ec0ff */
[----:B------:R-:W-:Y:S02]  /*2180*/  UIADD3 UR16, UPT, UPT, UR16, 0x4300, URZ ;  /* 0x0000430010107890 */ /* 0x000fe4000fffe0ff */
[----:B------:R-:W-:Y:S02]  /*2190*/  UIADD3.X UR23, UPT, UPT, URZ, UR27, URZ, UP1, !UPT ;  /* 0x0000001bff177290 */ /* 0x000fe40008ffe4ff */
[----:B------:R-:W-:Y:S02]  /*21a0*/  UIADD3 UR8, UPT, UPT, UR4, 0xe300, URZ ;  /* 0x0000e30004087890 */ /* 0x000fe4000fffe0ff */
[----:B------:R-:W-:Y:S01]  /*21b0*/  UPRMT UR4, URZ, 0x5410, UR21 ;  /* 0x00005410ff047896 */ /* 0x000fe20008000015 */
[----:B------:R-:W-:Y:S01]  /*21c0*/  UMOV UR30, 0x0 ;  /* 0x00000000001e7882 */ /* 0x000fe20000000000 */
[----:B------:R-:W-:Y:S01]  /*21d0*/  UMOV UR31, 0x10000000 ;  /* 0x10000000001f7882 */ /* 0x000fe20000000000 */
[----:B------:R-:W-:Y:S01]  /*21e0*/  UMOV UR19, UR35 ;  /* 0x0000002300137c82 */ /* 0x000fe20008000000 */
[----:B------:R-:W-:Y:S01]  /*21f0*/  UMOV UR20, UR36 ;  /* 0x0000002400147c82 */ /* 0x000fe20008000000 */
[----:B------:R-:W-:Y:S01]  /*2200*/  UMOV UR12, UR36 ;  /* 0x00000024000c7c82 */ /* 0x000fe20008000000 */
[----:B------:R-:W-:Y:S01]  /*2210*/  UMOV UR9, UR17 ;  /* 0x0000001100097c82 */ /* 0x000fe20008000000 */
[----:B------:R-:W-:Y:S01]  /*2220*/  UMOV UR10, UR18 ;  /* 0x00000012000a7c82 */ /* 0x000fe20008000000 */
[----:B------:R-:W-:Y:S01]  /*2230*/  UTMALDG.3D.2CTA [UR16], [UR22], desc[UR30] ;  /* 0x00001e10160075b4 */ /* 0x000fe20008211000 */
[----:B------:R1:W-:Y:S02]  /*2240*/  UTMALDG.3D.MULTICAST.2CTA [UR8], [UR14], UR4, desc[UR30] ;  /* 0x00001e080e0073b4 */ /* 0x0003e40008211804 */
[----:B-1----:R-:W-:Y:S01]  /*2250*/  UMOV UR4, UR5 ;  /* 0x0000000500047c82 */ /* 0x002fe20008000000 */
[----:B---3--:R-:W-:Y:S05]  /*2260*/  BRA.U UP0, `(.L_x_38) ;  /* 0xfffffffd00407547 */ /* 0x008fea000b83ffff */
.L_x_32:
[C---:B------:R-:W-:Y:S01]  /*2270*/  LEA R3, R11.reuse, UR6, 0x3 ;  /* 0x000000060b037c11 */ /* 0x040fe2000f8e18ff */
[----:B------:R-:W-:Y:S01]  /*2280*/  NOP ;  /* 0x0000000000007918 */ /* 0x000fe20000000000 */
[----:B-1----:R-:W-:Y:S02]  /*2290*/  SHF.L.U32 R0, R10, 0x1f, RZ ;  /* 0x0000001f0a007819 */ /* 0x002fe400000006ff */
[----:B------:R-:W-:Y:S02]  /*22a0*/  LEA R4, R11, UR6, 0x4 ;  /* 0x000000060b047c11 */ /* 0x000fe4000f8e20ff */
[----:B--2-4-:R-:W1:Y:S02]  /*22b0*/  SYNCS.PHASECHK.TRANS64.TRYWAIT P0, [R3+URZ+0xa0], R0 ;  /* 0x0000a000030075a7 */ /* 0x014e6400080011ff */
[----:B-1----:R-:W-:Y:S05]  /*22c0*/  @!P0 BRA `(.L_x_39) ;  /* 0x0000006c00848947 */ /* 0x002fea0003800000 */
.L_x_153:
[----:B------:R-:W2:Y:S01]  /*22d0*/  LDS.128 R4, [R4+0x130] ;  /* 0x0001300004047984 */ /* 0x000ea20000000c00 */
[----:B------:R-:W-:Y:S01]  /*22e0*/  UISETP.GE.AND UP0, UPT, UR45, 0x1, UPT ;  /* 0x000000012d00788c */ /* 0x000fe2000bf06270 */
[----:B------:R-:W-:Y:S01]  /*22f0*/  @!PT LDS RZ, [RZ] ;  /* 0x00000000fffff984 */ /* 0x000fe20000000800 */
[----:B------:R-:W-:Y:S01]  /*2300*/  @!PT LDS RZ, [RZ] ;  /* 0x00000000fffff984 */ /* 0x000fe20000000800 */
[----:B------:R-:W-:Y:S01]  /*2310*/  @!PT LDS RZ, [RZ] ;  /* 0x00000000fffff984 */ /* 0x000fe20000000800 */
[----:B------:R-:W-:Y:S01]  /*2320*/  @!PT LDS RZ, [RZ] ;  /* 0x00000000fffff984 */ /* 0x000fe20000000800 */
[----:B------:R3:W-:Y:S06]  /*2330*/  MEMBAR.ALL.CTA ;  /* 0x0000000000007992 */ /* 0x0007ec0000008000 */
[----:B---3--:R-:W3:Y:S01]  /*2340*/  FENCE.VIEW.ASYNC.S ;  /* 0x00000000000073c6 */ /* 0x008ee20000000000 */
[----:B--2---:R-:W-:-:S13]  /*2350*/  LOP3.LUT P0, RZ, R6, 0x1, RZ, 0xc0, !PT ;  /* 0x0000000106ff7812 */ /* 0x004fda000780c0ff */
[----:B---3--:R-:W-:Y:S01]  /*2360*/  VOTEU.ANY UP1, P0 ;  /* 0x0000000000ff7886 */ /* 0x008fe20000020100 */
[----:B------:R-:W-:-:S13]  /*2370*/  PLOP3.LUT P0, PT, PT, PT, UP1, 0x80, 0x8 ;  /* 0x000000000008781c */ /* 0x000fda0003f0f018 */
[----:B-1----:R-:W-:Y:S02]  /*2380*/  @P0 LOP3.LUT R0, R5, 0xffff, RZ, 0xc0, !PT ;  /* 0x0000ffff05000812 */ /* 0x002fe400078ec0ff */
[----:B------:R-:W-:Y:S02]  /*2390*/  @P0 MOV R2, R4 ;  /* 0x0000000400020202 */ /* 0x000fe40000000f00 */
[----:B------:R-:W-:Y:S01]  /*23a0*/  @P0 R2UR UR7, R0 ;  /* 0x00000000000702ca */ /* 0x000fe200000e0000 */
[----:B------:R-:W-:Y:S01]  /*23b0*/  VIADD R0, R3, 0xb0 ;  /* 0x000000b003007836 */ /* 0x000fe20000000000 */
[----:B------:R-:W-:Y:S02]  /*23c0*/  @P0 SHF.R.U32.HI R4, RZ, 0x10, R5 ;  /* 0x00000010ff040819 */ /* 0x000fe40000011605 */
[----:B------:R-:W-:Y:S02]  /*23d0*/  @P0 R2UR UR8, R2 ;  /* 0x00000000020802ca */ /* 0x000fe400000e0000 */
[----:B------:R-:W-:-:S02]  /*23e0*/  PRMT R0, RZ, 0x654, R0 ;  /* 0x00000654ff007816 */ /* 0x000fc40000000000 */
[----:B------:R-:W-:Y:S02]  /*23f0*/  @P0 R2UR UR4, R4 ;  /* 0x00000000040402ca */ /* 0x000fe400000e0000 */
[----:B------:R1:W-:Y:S03]  /*2400*/  SYNCS.ARRIVE.TRANS64.RED.A1T0 RZ, [R0+URZ], RZ ;  /* 0x000000ff00ff79a7 */ /* 0x0003e600081004ff */
[----:B------:R-:W-:-:S04]  /*2410*/  @UP1 UMOV UR29, UR7 ;  /* 0x00000007001d1c82 */ /* 0x000fc80008000000 */
[----:B------:R-:W-:-:S04]  /*2420*/  @UP1 UMOV UR37, UR8 ;  /* 0x0000000800251c82 */ /* 0x000fc80008000000 */
[----:B------:R-:W-:Y:S01]  /*2430*/  @UP1 UMOV UR36, UR4 ;  /* 0x0000000400241c82 */ /* 0x000fe20008000000 */
[----:B------:R-:W-:Y:S05]  /*2440*/  BRA.U !UP0, `(.L_x_40) ;  /* 0x0000000108d47547 */ /* 0x000fea000b800000 */
[----:B------:R-:W2:Y:S01]  /*2450*/  LDCU.128 UR12, c[0x0][0xb10] ;  /* 0x00016200ff0c77ac */ /* 0x000ea20008000c00 */
[----:B------:R-:W3:Y:S01]  /*2460*/  LDCU UR30, c[0x0][0xb20] ;  /* 0x00016400ff1e77ac */ /* 0x000ee20008000800 */
[----:B------:R-:W4:Y:S01]  /*2470*/  LDCU UR20, c[0x0][0xb0c] ;  /* 0x00016180ff1477ac */ /* 0x000f220008000800 */
[----:B------:R-:W1:Y:S01]  /*2480*/  LDCU.64 UR10, c[0x0][0xb28] ;  /* 0x00016500ff0a77ac */ /* 0x000e620008000a00 */
[----:B------:R-:W-:Y:S02]  /*2490*/  UISETP.NE.AND UP3, UPT, UR45, 0x1, UPT ;  /* 0x000000012d00788c */ /* 0x000fe4000bf65270 */
[----:B--2---:R-:W-:Y:S02]  /*24a0*/  UIMAD.WIDE.U32 UR16, UR38, UR15, URZ ;  /* 0x0000000f261072a5 */ /* 0x004fe4000f8e00ff */
[----:B------:R-:W-:Y:S02]  /*24b0*/  UIMAD.WIDE.U32 UR8, UR39, UR12, URZ ;  /* 0x0000000c270872a5 */ /* 0x000fe4000f8e00ff */
[----:B------:R-:W-:-:S02]  /*24c0*/  UISETP.NE.AND UP0, UPT, UR14, 0x1, UPT ;  /* 0x000000010e00788c */ /* 0x000fc4000bf05270 */
[----:B------:R-:W-:Y:S01]  /*24d0*/  UIMAD.WIDE.U32 UR22, UR29, UR15, URZ ;  /* 0x0000000f1d1672a5 */ /* 0x000fe2000f8e00ff */
[----:B------:R-:W-:Y:S02]  /*24e0*/  UMOV UR16, UR17 ;  /* 0x0000001100107c82 */ /* 0x000fe40008000000 */
[----:B------:R-:W-:Y:S01]  /*24f0*/  UMOV UR8, UR9 ;  /* 0x0000000900087c82 */ /* 0x000fe20008000000 */
[----:B---3--:R-:W-:Y:S02]  /*2500*/  USHF.R.U32.HI UR16, URZ, UR30, UR16 ;  /* 0x0000001eff107299 */ /* 0x008fe40008011610 */
[----:B----4-:R-:W-:Y:S02]  /*2510*/  UISETP.NE.AND UP2, UPT, UR20, 0x1, UPT ;  /* 0x000000011400788c */ /* 0x010fe4000bf45270 */
[----:B------:R-:W-:Y:S02]  /*2520*/  USHF.R.U32.HI UR8, URZ, UR13, UR8 ;  /* 0x0000000dff087299 */ /* 0x000fe40008011608 */
[----:B------:R-:W-:-:S02]  /*2530*/  USEL UR7, UR38, UR16, !UP0 ;  /* 0x0000001026077287 */ /* 0x000fc4000c000000 */
[----:B------:R-:W-:Y:S02]  /*2540*/  USEL UR8, UR39, UR8, !UP2 ;  /* 0x0000000827087287 */ /* 0x000fe4000d000000 */
[----:B-1----:R-:W-:Y:S01]  /*2550*/  UIMAD.WIDE.U32 UR16, UR7, UR10, URZ ;  /* 0x0000000a071072a5 */ /* 0x002fe2000f8e00ff */
[----:B------:R-:W-:Y:S01]  /*2560*/  UMOV UR4, UR23 ;  /* 0x0000001700047c82 */ /* 0x000fe20008000000 */
[----:B------:R-:W-:Y:S02]  /*2570*/  UIMAD.WIDE.U32 UR18, UR37, UR12, URZ ;  /* 0x0000000c251272a5 */ /* 0x000fe4000f8e00ff */
[----:B------:R-:W-:-:S03]  /*2580*/  UIMAD.WIDE.U32 UR22, UR8, UR10, URZ ;  /* 0x0000000a081672a5 */ /* 0x000fc6000f8e00ff */
[----:B------:R-:W-:Y:S01]  /*2590*/  UMOV UR16, UR17 ;  /* 0x0000001100107c82 */ /* 0x000fe20008000000 */
[----:B------:R-:W-:Y:S02]  /*25a0*/  USHF.R.U32.HI UR4, URZ, UR30, UR4 ;  /* 0x0000001eff047299 */ /* 0x000fe40008011604 */
[----:B------:R-:W-:Y:S01]  /*25b0*/  @UP3 USHF.R.U32.HI UR7, URZ, UR11, UR16 ;  /* 0x0000000bff073299 */ /* 0x000fe20008011610 */
[----:B------:R-:W-:Y:S01]  /*25c0*/  UMOV UR18, UR19 ;  /* 0x0000001300127c82 */ /* 0x000fe20008000000 */
[----:B------:R-:W-:Y:S01]  /*25d0*/  UMOV UR22, UR23 ;  /* 0x0000001700167c82 */ /* 0x000fe20008000000 */
[----:B------:R-:W-:Y:S02]  /*25e0*/  USHF.R.U32.HI UR13, URZ, UR13, UR18 ;  /* 0x0000000dff0d7299 */ /* 0x000fe40008011612 */
[----:B------:R-:W-:Y:S02]  /*25f0*/  USEL UR4, UR29, UR4, !UP0 ;  /* 0x000000041d047287 */ /* 0x000fe4000c000000 */
[----:B------:R-:W-:-:S02]  /*2600*/  @UP3 USHF.R.U32.HI UR8, URZ, UR11, UR22 ;  /* 0x0000000bff083299 */ /* 0x000fc40008011616 */
[----:B------:R-:W-:Y:S02]  /*2610*/  UIMAD UR9, UR45, UR7, URZ ;  /* 0x000000072d0972a4 */ /* 0x000fe4000f8e02ff */
[----:B------:R-:W-:Y:S02]  /*2620*/  USEL UR7, UR37, UR13, !UP2 ;  /* 0x0000000d25077287 */ /* 0x000fe4000d000000 */
[----:B------:R-:W-:Y:S02]  /*2630*/  UIMAD UR12, UR45, UR8, URZ ;  /* 0x000000082d0c72a4 */ /* 0x000fe4000f8e02ff */
[----:B------:R-:W-:Y:S02]  /*2640*/  UISETP.GE.AND UP0, UPT, UR4, UR9, UPT ;  /* 0x000000090400728c */ /* 0x000fe4000bf06270 */
[----:B------:R-:W-:Y:S02]  /*2650*/  UIMAD.WIDE.U32 UR16, UR4, UR10, URZ ;  /* 0x0000000a041072a5 */ /* 0x000fe4000f8e00ff */
[----:B------:R-:W-:-:S02]  /*2660*/  UISETP.GE.OR UP0, UPT, UR7, UR12, UP0 ;  /* 0x0000000c0700728c */ /* 0x000fc40008706670 */
        /* <DEDUP_REMOVED lines=19> */
.L_x_40:
[----:B------:R-:W2:Y:S02]  /*27a0*/  LDCU UR4, c[0x0][0xb30] ;  /* 0x00016600ff0477ac */ /* 0x000ea40008000800 */
[----:B--2---:R-:W-:-:S09]  /*27b0*/  UISETP.NE.AND UP0, UPT, UR4, 0x1, UPT ;  /* 0x000000010400788c */ /* 0x004fd2000bf05270 */
[----:B------:R-:W-:Y:S05]  /*27c0*/  BRA.U UP0, `(.L_x_41) ;  /* 0x0000000100447547 */ /* 0x000fea000b800000 */
[----:B------:R-:W2:Y:S01]  /*27d0*/  LDCU.128 UR12, c[0x0][0xb10] ;  /* 0x00016200ff0c77ac */ /* 0x000ea20008000c00 */
[----:B------:R-:W3:Y:S01]  /*27e0*/  LDCU UR16, c[0x0][0xb0c] ;  /* 0x00016180ff1077ac */ /* 0x000ee20008000800 */
[----:B------:R-:W4:Y:S01]  /*27f0*/  LDCU UR17, c[0x0][0xb20] ;  /* 0x00016400ff1177ac */ /* 0x000f220008000800 */
[----:B--2---:R-:W-:Y:S02]  /*2800*/  UIMAD.WIDE.U32 UR10, UR37, UR12, URZ ;  /* 0x0000000c250a72a5 */ /* 0x004fe4000f8e00ff */
[----:B------:R-:W-:Y:S02]  /*2810*/  UIMAD.WIDE.U32 UR8, UR29, UR15, URZ ;  /* 0x0000000f1d0872a5 */ /* 0x000fe4000f8e00ff */
[----:B---3--:R-:W-:Y:S02]  /*2820*/  UISETP.NE.AND UP2, UPT, UR16, 0x1, UPT ;  /* 0x000000011000788c */ /* 0x008fe4000bf45270 */
[----:B------:R-:W-:Y:S01]  /*2830*/  UISETP.NE.AND UP0, UPT, UR14, 0x1, UPT ;  /* 0x000000010e00788c */ /* 0x000fe2000bf05270 */
[----:B------:R-:W-:-:S02]  /*2840*/  UMOV UR7, UR11 ;  /* 0x0000000b00077c82 */ /* 0x000fc40008000000 */
[----:B------:R-:W-:Y:S01]  /*2850*/  UMOV UR4, UR9 ;  /* 0x0000000900047c82 */ /* 0x000fe20008000000 */
[----:B------:R-:W-:Y:S02]  /*2860*/  USHF.R.U32.HI UR7, URZ, UR13, UR7 ;  /* 0x0000000dff077299 */ /* 0x000fe40008011607 */
[----:B----4-:R-:W-:Y:S02]  /*2870*/  USHF.R.U32.HI UR4, URZ, UR17, UR4 ;  /* 0x00000011ff047299 */ /* 0x010fe40008011604 */
[----:B------:R-:W-:Y:S02]  /*2880*/  USEL UR7, UR37, UR7, !UP2 ;  /* 0x0000000725077287 */ /* 0x000fe4000d000000 */
[----:B------:R-:W-:-:S04]  /*2890*/  USEL UR4, UR29, UR4, !UP0 ;  /* 0x000000041d047287 */ /* 0x000fc8000c000000 */
[----:B------:R-:W-:Y:S02]  /*28a0*/  UIADD3 UR8, UPT, UPT, UR7, -UR4, URZ ;  /* 0x8000000407087290 */ /* 0x000fe4000fffe0ff */
[----:B------:R-:W-:Y:S02]  /*28b0*/  UIADD3 UR4, UPT, UPT, -UR7, UR4, URZ ;  /* 0x0000000407047290 */ /* 0x000fe4000fffe1ff */
[----:B------:R-:W-:Y:S02]  /*28c0*/  UIMAD UR29, UR8, UR14, UR29 ;  /* 0x0000000e081d72a4 */ /* 0x000fe4000f8e021d */
[----:B------:R-:W-:-:S12]  /*28d0*/  UIMAD UR37, UR4, UR16, UR37 ;  /* 0x00000010042572a4 */ /* 0x000fd8000f8e0225 */
.L_x_41:
[----:B------:R-:W-:Y:S01]  /*28e0*/  VIADD R11, R11, 0x1 ;  /* 0x000000010b0b7836 */ /* 0x000fe20000000000 */
[----:B------:R-:W-:Y:S01]  /*28f0*/  R2UR UR4, R50 ;  /* 0x00000000320472ca */ /* 0x000fe200000e0000 */
[----:B------:R-:W-:Y:S01]  /*2900*/  UIADD3 UR31, UPT, UPT, UR37, UR63, URZ ;  /* 0x0000003f251f7290 */ /* 0x000fe2000fffe0ff */
[----:B------:R-:W-:Y:S02]  /*2910*/  PLOP3.LUT P1, PT, PT, PT, PT, 0x80, 0x8 ;  /* 0x000000000008781c */ /* 0x000fe40003f2f070 */
[----:B------:R-:W-:-:S04]  /*2920*/  ISETP.NE.AND P0, PT, R11, 0x2, PT ;  /* 0x000000020b00780c */ /* 0x000fc80003f05270 */
[----:B-1----:R-:W-:Y:S02]  /*2930*/  SEL R0, RZ, 0x1, P0 ;  /* 0x00000001ff007807 */ /* 0x002fe40000000000 */
[----:B------:R-:W-:Y:S02]  /*2940*/  SEL R11, R11, RZ, P0 ;  /* 0x000000ff0b0b7207 */ /* 0x000fe40000000000 */
[----:B------:R-:W-:Y:S01]  /*2950*/  LOP3.LUT R10, R10, R0, RZ, 0x3c, !PT ;  /* 0x000000000a0a7212 */ /* 0x000fe200078e3cff */
[----:B------:R-:W-:Y:S01]  /*2960*/  UIADD3 UR30, UPT, UPT, UR29, UR4, URZ ;  /* 0x000000041d1e7290 */ /* 0x000fe2000fffe0ff */
[----:B------:R-:W-:Y:S11]  /*2970*/  BRA.U UP1, `(.L_x_42) ;  /* 0xfffffff101247547 */ /* 0x000ff6000b83ffff */
[----:B------:R-:W-:Y:S01]  /*2980*/  UIADD3 UR7, UPT, UPT, UR6, 0x28, URZ ;  /* 0x0000002806077890 */ /* 0x000fe2000fffe0ff */
[----:B------:R-:W-:-:S03]  /*2990*/  SHF.L.U32 R2, R12, 0x1f, RZ ;  /* 0x0000001f0c027819 */ /* 0x000fc600000006ff */
[----:B------:R-:W-:-:S09]  /*29a0*/  ULEA UR4, UR5, UR7, 0x3 ;  /* 0x0000000705047291 */ /* 0x000fd2000f8e18ff */
[----:B------:R-:W1:Y:S02]  /*29b0*/  SYNCS.PHASECHK.TRANS64.TRYWAIT P0, [UR4], R2 ;  /* 0x00000002ff0075a7 */ /* 0x000e640008001104 */
[----:B-1----:R-:W-:Y:S05]  /*29c0*/  @!P0 BRA `(.L_x_43) ;  /* 0x0000006400d88947 */ /* 0x002fea0003800000 */
.L_x_155:
[----:B------:R-:W-:-:S04]  /*29d0*/  UIADD3 UR4, UPT, UPT, UR5, 0x1, URZ ;  /* 0x0000000105047890 */ /* 0x000fc8000fffe0ff */
[----:B------:R-:W-:-:S04]  /*29e0*/  UISETP.NE.AND UP0, UPT, UR4, 0x5, UPT ;  /* 0x000000050400788c */ /* 0x000fc8000bf05270 */
[----:B------:R-:W-:Y:S02]  /*29f0*/  USEL UR6, URZ, 0x1, UP0 ;  /* 0x00000001ff067887 */ /* 0x000fe40008000000 */
[----:B------:R-:W-:-:S04]  /*2a00*/  USEL UR4, UR4, URZ, UP0 ;  /* 0x000000ff04047287 */ /* 0x000fc80008000000 */
[----:B------:R-:W-:Y:S01]  /*2a10*/  ULEA UR5, UR4, UR7, 0x3 ;  /* 0x0000000704057291 */ /* 0x000fe2000f8e18ff */
[----:B-1----:R-:W-:-:S04]  /*2a20*/  LOP3.LUT R2, R12, UR6, RZ, 0x3c, !PT ;  /* 0x000000060c027c12 */ /* 0x002fc8000f8e3cff */
[----:B------:R-:W-:-:S04]  /*2a30*/  SHF.L.U32 R3, R2, 0x1f, RZ ;  /* 0x0000001f02037819 */ /* 0x000fc800000006ff */
[----:B------:R-:W1:Y:S02]  /*2a40*/  SYNCS.PHASECHK.TRANS64.TRYWAIT P0, [UR5], R3 ;  /* 0x00000003ff0075a7 */ /* 0x000e640008001105 */
[----:B-1----:R-:W-:Y:S05]  /*2a50*/  @!P0 BRA `(.L_x_44) ;  /* 0x0000006400cc8947 */ /* 0x002fea0003800000 */
.L_x_157:
[----:B------:R-:W-:-:S04]  /*2a60*/  UIADD3 UR4, UPT, UPT, UR4, 0x1, URZ ;  /* 0x0000000104047890 */ /* 0x000fc8000fffe0ff */
[----:B------:R-:W-:-:S04]  /*2a70*/  UISETP.NE.AND UP0, UPT, UR4, 0x5, UPT ;  /* 0x000000050400788c */ /* 0x000fc8000bf05270 */
[----:B------:R-:W-:Y:S02]  /*2a80*/  USEL UR6, URZ, 0x1, UP0 ;  /* 0x00000001ff067887 */ /* 0x000fe40008000000 */
[----:B------:R-:W-:-:S04]  /*2a90*/  USEL UR4, UR4, URZ, UP0 ;  /* 0x000000ff04047287 */ /* 0x000fc80008000000 */
[----:B------:R-:W-:Y:S01]  /*2aa0*/  ULEA UR5, UR4, UR7, 0x3 ;  /* 0x0000000704057291 */ /* 0x000fe2000f8e18ff */
[----:B------:R-:W-:-:S04]  /*2ab0*/  LOP3.LUT R2, R2, UR6, RZ, 0x3c, !PT ;  /* 0x0000000602027c12 */ /* 0x000fc8000f8e3cff */
[----:B-1----:R-:W-:-:S04]  /*2ac0*/  SHF.L.U32 R3, R2, 0x1f, RZ ;  /* 0x0000001f02037819 */ /* 0x002fc800000006ff */
[----:B------:R-:W1:Y:S02]  /*2ad0*/  SYNCS.PHASECHK.TRANS64.TRYWAIT P0, [UR5], R3 ;  /* 0x00000003ff0075a7 */ /* 0x000e640008001105 */
[----:B-1----:R-:W-:Y:S05]  /*2ae0*/  @!P0 BRA `(.L_x_45) ;  /* 0x0000006400c08947 */ /* 0x002fea0003800000 */
.L_x_159:
        /* <DEDUP_REMOVED lines=9> */
.L_x_161:
[----:B------:R-:W-:-:S04]  /*2b80*/  UIADD3 UR4, UPT, UPT, UR4, 0x1, URZ ;  /* 0x0000000104047890 */ /* 0x000fc8000fffe0ff */
[----:B------:R-:W-:-:S04]  /*2b90*/  UISETP.NE.AND UP0, UPT, UR4, 0x5, UPT ;  /* 0x000000050400788c */ /* 0x000fc8000bf05270 */
[----:B------:R-:W-:Y:S02]  /*2ba0*/  USEL UR5, URZ, 0x1, UP0 ;  /* 0x00000001ff057887 */ /* 0x000fe40008000000 */
[----:B------:R-:W-:-:S04]  /*2bb0*/  USEL UR4, UR4, URZ, UP0 ;  /* 0x000000ff04047287 */ /* 0x000fc80008000000 */
[----:B------:R-:W-:Y:S01]  /*2bc0*/  ULEA UR4, UR4, UR7, 0x3 ;  /* 0x0000000704047291 */ /* 0x000fe2000f8e18ff */
[----:B------:R-:W-:-:S04]  /*2bd0*/  LOP3.LUT R2, R2, UR5, RZ, 0x3c, !PT ;  /* 0x0000000502027c12 */ /* 0x000fc8000f8e3cff */
[----:B------:R-:W-:Y:S01]  /*2be0*/  SHF.L.U32 R2, R2, 0x1f, RZ ;  /* 0x0000001f02027819 */ /* 0x000fe200000006ff */
[----:B-1----:R-:W-:-:S07]  /*2bf0*/  IMAD.U32 R0, RZ, RZ, UR4 ;  /* 0x00000004ff007e24 */ /* 0x002fce000f8e00ff */
.L_x_47:
[----:B-1----:R1:W2:Y:S02]  /*2c00*/  SYNCS.PHASECHK.TRANS64.TRYWAIT P0, [R0+URZ], R2 ;  /* 0x00000002000075a7 */ /* 0x0022a400080011ff */
[----:B--2---:R-:W-:Y:S05]  /*2c10*/  @!P0 NANOSLEEP.SYNCS 0x989680 ;  /* 0x009896800000895d */ /* 0x004fea0003900000 */
[----:B------:R-:W2:Y:S02]  /*2c20*/  @!P0 SYNCS.PHASECHK.TRANS64 P0, [R0+URZ], R2 ;  /* 0x00000002000085a7 */ /* 0x000ea400080010ff */
[----:B--2---:R-:W-:Y:S05]  /*2c30*/  @P0 EXIT ;  /* 0x000000000000094d */ /* 0x004fea0003800000 */
[----:B------:R-:W-:Y:S05]  /*2c40*/  BRA `(.L_x_47) ;  /* 0xfffffffc00ec7947 */ /* 0x000fea000383ffff */
.L_x_22:
[----:B------:R-:W-:-:S04]  /*2c50*/  UISETP.NE.AND UP0, UPT, UR47, URZ, UPT ;  /* 0x000000ff2f00728c */ /* 0x000fc8000bf05270 */
[----:B------:R-:W-:-:S09]  /*2c60*/  UISETP.NE.OR UP0, UPT, UR18, 0x1, UP0 ;  /* 0x000000011200788c */ /* 0x000fd20008705670 */
[----:B------:R-:W-:Y:S05]  /*2c70*/  BRA.U UP0, `(.L_x_48) ;  /* 0x0000000500487547 */ /* 0x000fea000b800000 */
[----:B------:R-:W-:Y:S01]  /*2c80*/  ISETP.GE.U32.AND P2, PT, R0, 0x8, PT ;  /* 0x000000080000780c */ /* 0x000fe20003f46070 */
[----:B------:R-:W-:Y:S01]  /*2c90*/  IMAD.MOV.U32 R12, RZ, RZ, 0x1 ;  /* 0x00000001ff0c7424 */ /* 0x000fe200078e00ff */
[----:B------:R-:W-:Y:S02]  /*2ca0*/  CS2R R10, SRZ ;  /* 0x00000000000a7805 */ /* 0x000fe4000001ff00 */
[----:B------:R-:W-:Y:S01]  /*2cb0*/  CS2R R8, SRZ ;  /* 0x0000000000087805 */ /* 0x000fe2000001ff00 */
[----:B------:R-:W-:Y:S01]  /*2cc0*/  UMOV UR6, 0x400 ;  /* 0x0000040000067882 */ /* 0x000fe20000000000 */
[----:B------:R-:W-:Y:S01]  /*2cd0*/  UMOV UR5, URZ ;  /* 0x000000ff00057c82 */ /* 0x000fe20008000000 */
[----:B------:R-:W-:-:S12]  /*2ce0*/  ULEA UR6, UR47, UR6, 0x18 ;  /* 0x000000062f067291 */ /* 0x000fd8000f8ec0ff */
.L_x_52:
[----:B------:R-:W-:Y:S02]  /*2cf0*/  LEA R2, R8, UR6, 0x3 ;  /* 0x0000000608027c11 */ /* 0x000fe4000f8e18ff */
[----:B------:R-:W-:-:S03]  /*2d00*/  SHF.L.U32 R4, R9, 0x1f, RZ ;  /* 0x0000001f09047819 */ /* 0x000fc600000006ff */
[----:B------:R-:W-:Y:S01]  /*2d10*/  VIADD R5, R2, 0x110 ;  /* 0x0000011002057836 */ /* 0x000fe20000000000 */
[----:B------:R-:W2:Y:S02]  /*2d20*/  SYNCS.PHASECHK.TRANS64.TRYWAIT P0, [R2+URZ+0x100], R4 ;  /* 0x00010004020075a7 */ /* 0x000ea400080011ff */
[----:B--2---:R-:W-:Y:S05]  /*2d30*/  @!P0 BRA `(.L_x_49) ;  /* 0x00000064005c8947 */ /* 0x004fea0003800000 */
.L_x_162:
[----:B------:R-:W-:Y:S01]  /*2d40*/  ULEA UR4, UR5, UR6, 0x3 ;  /* 0x0000000605047291 */ /* 0x000fe2000f8e18ff */
[----:B--2---:R-:W-:Y:S01]  /*2d50*/  PRMT R2, RZ, 0x654, R5 ;  /* 0x00000654ff027816 */ /* 0x004fe20000000005 */
[----:B------:R-:W-:Y:S01]  /*2d60*/  @!P2 IMAD.MOV.U32 R4, RZ, RZ, 0x10 ;  /* 0x00000010ff04a424 */ /* 0x000fe200078e00ff */
[----:B------:R-:W-:Y:S01]  /*2d70*/  SHF.L.U32 R5, R12, 0x1f, RZ ;  /* 0x0000001f0c057819 */ /* 0x000fe200000006ff */
[----:B------:R-:W-:Y:S01]  /*2d80*/  UIADD3 UR7, UPT, UPT, UR4, 0xa0, URZ ;  /* 0x000000a004077890 */ /* 0x000fe2000fffe0ff */
[----:B------:R2:W-:Y:S05]  /*2d90*/  SYNCS.ARRIVE.TRANS64.RED.A1T0 RZ, [R2+URZ], RZ ;  /* 0x000000ff02ff79a7 */ /* 0x0005ea00081004ff */
[----:B------:R-:W-:Y:S01]  /*2da0*/  IMAD.U32 R6, RZ, RZ, UR7 ;  /* 0x00000007ff067e24 */ /* 0x000fe2000f8e00ff */
[----:B------:R-:W3:Y:S04]  /*2db0*/  SYNCS.PHASECHK.TRANS64.TRYWAIT P0, [UR4+0xb0], R5 ;  /* 0x0000b005ff0075a7 */ /* 0x000ee80008001104 */
[----:B------:R-:W-:Y:S01]  /*2dc0*/  PRMT R6, R0, 0x654, R6 ;  /* 0x0000065400067816 */ /* 0x000fe20000000006 */
[----:B--23--:R-:W-:Y:S06]  /*2dd0*/  @!P0 BRA `(.L_x_50) ;  /* 0x0000006400488947 */ /* 0x00cfec0003800000 */
.L_x_164:
[----:B------:R-:W-:Y:S01]  /*2de0*/  ULEA UR8, UR5, UR6, 0x4 ;  /* 0x0000000605087291 */ /* 0x000fe2000f8e20ff */
[----:B------:R-:W-:Y:S01]  /*2df0*/  SEL R3, R6, R3, !P2 ;  /* 0x0000000306037207 */ /* 0x000fe20005000000 */
[----:B------:R-:W-:Y:S01]  /*2e00*/  UIADD3 UR9, UPT, UPT, UR4, 0xa0, URZ ;  /* 0x000000a004097890 */ /* 0x000fe2000fffe0ff */
[----:B--2---:R-:W-:Y:S01]  /*2e10*/  LEA R2, R11, UR6, 0x3 ;  /* 0x000000060b027c11 */ /* 0x004fe2000f8e18ff */
[----:B------:R-:W-:Y:S01]  /*2e20*/  UIADD3 UR8, UPT, UPT, UR8, 0x130, URZ ;  /* 0x0000013008087890 */ /* 0x000fe2000fffe0ff */
[----:B------:R2:W-:Y:S01]  /*2e30*/  @!P2 SYNCS.ARRIVE.TRANS64.RED RZ, [R3+URZ], R4 ;  /* 0x0000000403ffa9a7 */ /* 0x0005e200080004ff */
[----:B------:R-:W-:Y:S01]  /*2e40*/  UIADD3 UR4, UPT, UPT, UR5, 0x1, URZ ;  /* 0x0000000105047890 */ /* 0x000fe2000fffe0ff */
[----:B------:R-:W-:-:S03]  /*2e50*/  VIADD R8, R8, 0x1 ;  /* 0x0000000108087836 */ /* 0x000fc60000000000 */
[----:B------:R-:W-:Y:S02]  /*2e60*/  UISETP.NE.AND UP0, UPT, UR4, 0x2, UPT ;  /* 0x000000020400788c */ /* 0x000fe4000bf05270 */
[----:B------:R-:W-:Y:S01]  /*2e70*/  ISETP.NE.AND P0, PT, R8, 0x2, PT ;  /* 0x000000020800780c */ /* 0x000fe20003f05270 */
[----:B------:R-:W-:Y:S06]  /*2e80*/  UGETNEXTWORKID.BROADCAST [UR8], [UR9] ;  /* 0x00000000080073ca */ /* 0x000fec0008000100 */
[----:B------:R-:W-:Y:S02]  /*2e90*/  USEL UR7, URZ, 0x1, UP0 ;  /* 0x00000001ff077887 */ /* 0x000fe40008000000 */
[----:B------:R-:W-:-:S04]  /*2ea0*/  USEL UR5, UR4, URZ, UP0 ;  /* 0x000000ff04057287 */ /* 0x000fc80008000000 */
[----:B------:R-:W-:Y:S02]  /*2eb0*/  LOP3.LUT R12, R12, UR7, RZ, 0x3c, !PT ;  /* 0x000000070c0c7c12 */ /* 0x000fe4000f8e3cff */
[----:B--2---:R-:W-:-:S04]  /*2ec0*/  SHF.L.U32 R4, R10, 0x1f, RZ ;  /* 0x0000001f0a047819 */ /* 0x004fc800000006ff */
[----:B------:R-:W2:Y:S02]  /*2ed0*/  SYNCS.PHASECHK.TRANS64.TRYWAIT P1, [R2+URZ+0xa0], R4 ;  /* 0x0000a004020075a7 */ /* 0x000ea400080211ff */
[----:B--2---:R-:W-:Y:S05]  /*2ee0*/  @!P1 BRA `(.L_x_51) ;  /* 0x00000064001c9947 */ /* 0x004fea0003800000 */
.L_x_165:
[C---:B--2---:R-:W-:Y:S01]  /*2ef0*/  LEA R4, R11.reuse, UR6, 0x4 ;  /* 0x000000060b047c11 */ /* 0x044fe2000f8e20ff */
[----:B------:R-:W-:Y:S01]  /*2f00*/  VIADD R2, R2, 0xb0 ;  /* 0x000000b002027836 */ /* 0x000fe20000000000 */
[----:B------:R-:W-:Y:S01]  /*2f10*/  SEL R8, R8, RZ, P0 ;  /* 0x000000ff08087207 */ /* 0x000fe20000000000 */
[----:B------:R-:W-:-:S03]  /*2f20*/  VIADD R11, R11, 0x1 ;  /* 0x000000010b0b7836 */ /* 0x000fc60000000000 */
[----:B------:R-:W2:Y:S01]  /*2f30*/  LDS.128 R4, [R4+0x130] ;  /* 0x0001300004047984 */ /* 0x000ea20000000c00 */
[----:B------:R-:W-:Y:S02]  /*2f40*/  PRMT R2, RZ, 0x654, R2 ;  /* 0x00000654ff027816 */ /* 0x000fe40000000002 */
[C---:B------:R-:W-:Y:S01]  /*2f50*/  ISETP.NE.AND P1, PT, R11.reuse, 0x2, PT ;  /* 0x000000020b00780c */ /* 0x040fe20003f25270 */
[----:B------:R-:W-:Y:S01]  /*2f60*/  @!PT LDS RZ, [RZ] ;  /* 0x00000000fffff984 */ /* 0x000fe20000000800 */
[----:B------:R-:W-:Y:S01]  /*2f70*/  @!PT LDS RZ, [RZ] ;  /* 0x00000000fffff984 */ /* 0x000fe20000000800 */
[----:B------:R-:W-:Y:S01]  /*2f80*/  @!PT LDS RZ, [RZ] ;  /* 0x00000000fffff984 */ /* 0x000fe20000000800 */
[----:B------:R-:W-:Y:S01]  /*2f90*/  @!PT LDS RZ, [RZ] ;  /* 0x00000000fffff984 */ /* 0x000fe20000000800 */
[----:B------:R3:W-:Y:S06]  /*2fa0*/  MEMBAR.ALL.CTA ;  /* 0x0000000000007992 */ /* 0x0007ec0000008000 */
[----:B---3--:R-:W3:Y:S01]  /*2fb0*/  FENCE.VIEW.ASYNC.S ;  /* 0x00000000000073c6 */ /* 0x008ee20000000000 */
[----:B------:R-:W-:Y:S01]  /*2fc0*/  SEL R11, R11, RZ, P1 ;  /* 0x000000ff0b0b7207 */ /* 0x000fe20000800000 */
[----:B---3--:R3:W-:Y:S01]  /*2fd0*/  SYNCS.ARRIVE.TRANS64.RED.A1T0 RZ, [R2+URZ], RZ ;  /* 0x000000ff02ff79a7 */ /* 0x0087e200081004ff */
[----:B--2---:R-:W-:-:S02]  /*2fe0*/  LOP3.LUT P3, RZ, R6, 0x1, RZ, 0xc0, !PT ;  /* 0x0000000106ff7812 */ /* 0x004fc4000786c0ff */
[----:B------:R-:W-:-:S04]  /*2ff0*/  SEL R4, RZ, 0x1, P1 ;  /* 0x00000001ff047807 */ /* 0x000fc80000800000 */
[----:B------:R-:W-:Y:S02]  /*3000*/  LOP3.LUT R10, R10, R4, RZ, 0x3c, !PT ;  /* 0x000000040a0a7212 */ /* 0x000fe400078e3cff */
[----:B---3--:R-:W-:-:S04]  /*3010*/  SEL R2, RZ, 0x1, P0 ;  /* 0x00000001ff027807 */ /* 0x008fc80000000000 */
[----:B------:R-:W-:Y:S01]  /*3020*/  LOP3.LUT R9, R9, R2, RZ, 0x3c, !PT ;  /* 0x0000000209097212 */ /* 0x000fe200078e3cff */
[----:B------:R-:W-:Y:S06]  /*3030*/  @P3 BRA `(.L_x_52) ;  /* 0xfffffffc002c3947 */ /* 0x000fec000383ffff */
[----:B------:R-:W-:Y:S01]  /*3040*/  ULEA UR4, UR5, UR6, 0x3 ;  /* 0x0000000605047291 */ /* 0x000fe2000f8e18ff */
[----:B------:R-:W-:-:S08]  /*3050*/  SHF.L.U32 R2, R12, 0x1f, RZ ;  /* 0x0000001f0c027819 */ /* 0x000fd000000006ff */
[----:B------:R-:W2:Y:S02]  /*3060*/  SYNCS.PHASECHK.TRANS64 P0, [UR4+0xb0], R2 ;  /* 0x0000b002ff0075a7 */ /* 0x000ea40008001004 */
[----:B--2---:R-:W-:Y:S05]  /*3070*/  @P0 BRA `(.L_x_53) ;  /* 0x0000000000080947 */ /* 0x004fea0003800000 */
[----:B------:R-:W2:Y:S02]  /*3080*/  SYNCS.PHASECHK.TRANS64.TRYWAIT P0, [UR4+0xb0], R2 ;  /* 0x0000b002ff0075a7 */ /* 0x000ea40008001104 */
[----:B--2---:R-:W-:Y:S05]  /*3090*/  @!P0 BRA `(.L_x_54) ;  /* 0x0000006000c48947 */ /* 0x004fea0003800000 */
.L_x_53:
[----:B------:R-:W-:-:S04]  /*30a0*/  UIADD3 UR7, UPT, UPT, UR5, 0x1, URZ ;  /* 0x0000000105077890 */ /* 0x000fc8000fffe0ff */
[----:B------:R-:W-:-:S04]  /*30b0*/  UISETP.NE.AND UP0, UPT, UR7, 0x2, UPT ;  /* 0x000000020700788c */ /* 0x000fc8000bf05270 */
[----:B------:R-:W-:Y:S02]  /*30c0*/  USEL UR8, URZ, 0x1, UP0 ;  /* 0x00000001ff087887 */ /* 0x000fe40008000000 */
[----:B------:R-:W-:-:S04]  /*30d0*/  USEL UR7, UR7, URZ, UP0 ;  /* 0x000000ff07077287 */ /* 0x000fc80008000000 */
[----:B------:R-:W-:Y:S01]  /*30e0*/  ULEA UR7, UR7, UR6, 0x3 ;  /* 0x0000000607077291 */ /* 0x000fe2000f8e18ff */
[----:B--2---:R-:W-:-:S04]  /*30f0*/  LOP3.LUT R2, R12, UR8, RZ, 0x3c, !PT ;  /* 0x000000080c027c12 */ /* 0x004fc8000f8e3cff */
[----:B------:R-:W-:-:S04]  /*3100*/  SHF.L.U32 R0, R2, 0x1f, RZ ;  /* 0x0000001f02007819 */ /* 0x000fc800000006ff */
[----:B------:R-:W2:Y:S02]  /*3110*/  SYNCS.PHASECHK.TRANS64 P0, [UR7+0xb0], R0 ;  /* 0x0000b000ff0075a7 */ /* 0x000ea40008001007 */
[----:B-12---:R-:W-:Y:S05]  /*3120*/  @P0 EXIT ;  /* 0x000000000000094d */ /* 0x006fea0003800000 */
[----:B------:R-:W-:Y:S02]  /*3130*/  SHF.L.U32 R2, R2, 0x1f, RZ ;  /* 0x0000001f02027819 */ /* 0x000fe400000006ff */
[----:B------:R-:W-:-:S07]  /*3140*/  MOV R0, UR7 ;  /* 0x0000000700007c02 */ /* 0x000fce0008000f00 */
.L_x_55:
[----:B-1----:R1:W2:Y:S02]  /*3150*/  SYNCS.PHASECHK.TRANS64.TRYWAIT P0, [R0+URZ+0xb0], R2 ;  /* 0x0000b002000075a7 */ /* 0x0022a400080011ff */
[----:B--2---:R-:W-:Y:S05]  /*3160*/  @!P0 NANOSLEEP.SYNCS 0x989680 ;  /* 0x009896800000895d */ /* 0x004fea0003900000 */
[----:B------:R-:W2:Y:S02]  /*3170*/  @!P0 SYNCS.PHASECHK.TRANS64 P0, [R0+URZ+0xb0], R2 ;  /* 0x0000b002000085a7 */ /* 0x000ea400080010ff */
[----:B--2---:R-:W-:Y:S05]  /*3180*/  @P0 EXIT ;  /* 0x000000000000094d */ /* 0x004fea0003800000 */
[----:B------:R-:W-:Y:S05]  /*3190*/  BRA `(.L_x_55) ;  /* 0xfffffffc00ec7947 */ /* 0x000fea000383ffff */
.L_x_48:
[----:B------:R-:W-:Y:S05]  /*31a0*/  BRA.U UP5, `(.L_x_56) ;  /* 0x0000001105d87547 */ /* 0x000fea000b800000 */
[----:B------:R-:W-:Y:S01]  /*31b0*/  UMOV UR4, 0x40 ;  /* 0x0000004000047882 */ /* 0x000fe20000000000 */
[----:B------:R-:W-:Y:S01]  /*31c0*/  NOP ;  /* 0x0000000000007918 */ /* 0x000fe20000000000 */
[----:B------:R-:W-:Y:S01]  /*31d0*/  ULEA UR5, UR47, UR4, 0x18 ;  /* 0x000000042f057291 */ /* 0x000fe2000f8ec0ff */
[----:B------:R-:W-:Y:S02]  /*31e0*/  UMOV UR6, 0x400 ;  /* 0x0000040000067882 */ /* 0x000fe40000000000 */
[----:B------:R-:W-:-:S06]  /*31f0*/  ULEA UR6, UR47, UR6, 0x18 ;  /* 0x000000062f067291 */ /* 0x000fcc000f8ec0ff */
[----:B------:R-:W2:Y:S02]  /*3200*/  LDS.U8 R0, [UR5+0x1c] ;  /* 0x00001c05ff007984 */ /* 0x000ea40008000000 */
[----:B--2---:R-:W-:-:S13]  /*3210*/  ISETP.NE.AND P0, PT, R0, RZ, PT ;  /* 0x000000ff0000720c */ /* 0x004fda0003f05270 */
[----:B------:R-:W-:Y:S05]  /*3220*/  @P0 BRA `(.L_x_57) ;  /* 0x0000000400080947 */ /* 0x000fea0003800000 */
[----:B------:R-:W-:Y:S02]  /*3230*/  UISETP.NE.U32.AND UP1, UPT, UR48, 0x1, UPT ;  /* 0x000000013000788c */ /* 0x000fe4000bf25070 */
[----:B------:R-:W-:-:S07]  /*3240*/  UIADD3 UR7, UPT, UPT, UR5, 0x8, URZ ;  /* 0x0000000805077890 */ /* 0x000fce000fffe0ff */
[----:B------:R-:W-:Y:S05]  /*3250*/  BRA.U !UP1, `(.L_x_58) ;  /* 0x00000001099c7547 */ /* 0x000fea000b800000 */
[----:B------:R-:W-:Y:S01]  /*3260*/  ELECT P0, URZ, PT ;  /* 0x0000000000ff782f */ /* 0x000fe20003800000 */
[----:B------:R-:W-:-:S12]  /*3270*/  BSSY B0, `(.L_x_58) ;  /* 0x0000025000007945 */ /* 0x000fd80003800000 */
[----:B------:R-:W-:Y:S05]  /*3280*/  @!P0 BRA `(.L_x_59) ;  /* 0x00000000008c8947 */ /* 0x000fea0003800000 */
[----:B------:R-:W-:-:S05]  /*3290*/  UMOV UR4, 0x10 ;  /* 0x0000001000047882 */ /* 0x000fca0000000000 */
[----:B------:R-:W-:Y:S04]  /*32a0*/  DEPBAR.LE SB2, 0x36 ;  /* 0x0000ad800000791a */ /* 0x000fe80000000000 */
[----:B------:R-:W2:Y:S02]  /*32b0*/  UTCATOMSWS.2CTA.FIND_AND_SET.ALIGN UP0, UR4, UR4 ;  /* 0x00000004000475e3 */ /* 0x000ea40008200800 */
[----:B--2---:R-:W-:Y:S01]  /*32c0*/  MOV R10, UR4 ;  /* 0x00000004000a7c02 */ /* 0x004fe20008000f00 */
[----:B------:R-:W-:Y:S06]  /*32d0*/  BRA.U UP0, `(.L_x_60) ;  /* 0x0000000100187547 */ /* 0x000fec000b800000 */
.L_x_61:
[----:B------:R-:W-:Y:S05]  /*32e0*/  NANOSLEEP 0x64 ;  /* 0x000000640000795d */ /* 0x000fea0003800000 */
[----:B------:R-:W-:-:S05]  /*32f0*/  UMOV UR4, 0x10 ;  /* 0x0000001000047882 */ /* 0x000fca0000000000 */
[----:B------:R-:W-:Y:S04]  /*3300*/  DEPBAR.LE SB2, 0x36 ;  /* 0x0000ad800000791a */ /* 0x000fe80000000000 */
[----:B------:R-:W2:Y:S02]  /*3310*/  UTCATOMSWS.2CTA.FIND_AND_SET.ALIGN UP0, UR4, UR4 ;  /* 0x00000004000475e3 */ /* 0x000ea40008200800 */
[----:B--2---:R-:W-:Y:S01]  /*3320*/  MOV R10, UR4 ;  /* 0x00000004000a7c02 */ /* 0x004fe20008000f00 */
[----:B------:R-:W-:Y:S05]  /*3330*/  BRA.U !UP0, `(.L_x_61) ;  /* 0xfffffffd08e87547 */ /* 0x000fea000b83ffff */
.L_x_60:
[----:B------:R-:W2:Y:S01]  /*3340*/  LDS R6, [UR5+0x10] ;  /* 0x00001005ff067984 */ /* 0x000ea20008000800 */
[----:B------:R-:W-:Y:S01]  /*3350*/  IMAD.U32 R0, RZ, RZ, UR6 ;  /* 0x00000006ff007e24 */ /* 0x000fe2000f8e00ff */
[----:B------:R-:W-:-:S03]  /*3360*/  MOV R4, UR49 ;  /* 0x0000003100047c02 */ /* 0x000fc60008000f00 */
[----:B------:R-:W-:Y:S01]  /*3370*/  VIADD R0, R0, 0x150 ;  /* 0x0000015000007836 */ /* 0x000fe20000000000 */
[----:B--2---:R-:W-:-:S04]  /*3380*/  SHF.L.U32 R6, R6, 0x1f, RZ ;  /* 0x0000001f06067819 */ /* 0x004fc800000006ff */
[----:B------:R-:W2:Y:S02]  /*3390*/  SYNCS.PHASECHK.TRANS64.TRYWAIT P0, [UR5+0x8], R6 ;  /* 0x00000806ff0075a7 */ /* 0x000ea40008001105 */
[----:B--2---:R-:W-:Y:S05]  /*33a0*/  @P0 BRA `(.L_x_62) ;  /* 0x0000000000080947 */ /* 0x004fea0003800000 */
[----:B------:R-:W2:Y:S02]  /*33b0*/  SYNCS.PHASECHK.TRANS64.TRYWAIT P0, [UR5+0x8], R6 ;  /* 0x00000806ff0075a7 */ /* 0x000ea40008001105 */
[----:B--2---:R-:W-:Y:S05]  /*33c0*/  @!P0 BRA `(.L_x_63) ;  /* 0x0000006000108947 */ /* 0x004fea0003800000 */
.L_x_62:
[----:B------:R-:W-:Y:S01]  /*33d0*/  PRMT R4, R4, 0x654, R0 ;  /* 0x0000065404047816 */ /* 0x000fe20000000000 */
[----:B------:R-:W-:Y:S01]  /*33e0*/  HFMA2 R0, -RZ, RZ, 0, 5.9604644775390625e-08 ;  /* 0x00000001ff007431 */ /* 0x000fe200000001ff */
[----:B------:R-:W-:Y:S01]  /*33f0*/  UPRMT UR4, UR49, 0x654, UR7 ;  /* 0x0000065431047896 */ /* 0x000fe20008000007 */
[----:B------:R-:W-:Y:S02]  /*3400*/  IMAD.MOV.U32 R8, RZ, RZ, 0xffff ;  /* 0x0000ffffff087424 */ /* 0x000fe400078e00ff */
[----:B--2---:R-:W-:Y:S02]  /*3410*/  IMAD.MOV.U32 R6, RZ, RZ, 0x4 ;  /* 0x00000004ff067424 */ /* 0x004fe400078e00ff */
[----:B------:R-:W-:Y:S01]  /*3420*/  IMAD.SHL.U32 R9, R10, 0x20, RZ ;  /* 0x000000200a097824 */ /* 0x000fe200078e00ff */
[----:B------:R-:W-:Y:S02]  /*3430*/  MOV R5, UR4 ;  /* 0x0000000400057c02 */ /* 0x000fe40008000f00 */
[-C--:B------:R-:W-:Y:S01]  /*3440*/  SHF.L.U32 R8, R8, R10.reuse, RZ ;  /* 0x0000000a08087219 */ /* 0x080fe200000006ff */
[----:B------:R2:W-:Y:S01]  /*3450*/  SYNCS.ARRIVE.TRANS64.RED RZ, [UR4], R6 ;  /* 0x00000006ffff79a7 */ /* 0x0005e20008000404 */
[----:B------:R-:W-:Y:S01]  /*3460*/  SHF.L.U32 R7, R0, R10, RZ ;  /* 0x0000000a00077219 */ /* 0x000fe200000006ff */
[----:B------:R2:W-:Y:S04]  /*3470*/  STS [UR6+0x150], R9 ;  /* 0x00015009ff007988 */ /* 0x0005e80008000806 */
[----:B------:R2:W-:Y:S04]  /*3480*/  STAS [R4.64], R10 ;  /* 0x0000000a04007dbd */ /* 0x0005e8000c0008ff */
[----:B------:R2:W-:Y:S04]  /*3490*/  ATOMS.OR RZ, [UR5+0x14], R8 ;  /* 0x00001408ffff798c */ /* 0x0005e8000b000005 */
[----:B------:R2:W-:Y:S04]  /*34a0*/  ATOMS.OR RZ, [UR5+0x18], R7 ;  /* 0x00001807ffff798c */ /* 0x0005e8000b000005 */
[----:B------:R2:W-:Y:S02]  /*34b0*/  ATOMS.XOR RZ, [UR5+0x10], R0 ;  /* 0x00001000ffff798c */ /* 0x0005e4000b800005 */
.L_x_59:
[----:B-1----:R-:W-:Y:S05]  /*34c0*/  BSYNC B0 ;  /* 0x0000000000007941 */ /* 0x002fea0003800000 */
.L_x_58:
[----:B------:R-:W-:Y:S05]  /*34d0*/  BRA.U UP1, `(.L_x_64) ;  /* 0x00000001016c7547 */ /* 0x000fea000b800000 */
[----:B------:R-:W-:-:S03]  /*34e0*/  UMOV UR4, 0xffffffff ;  /* 0xffffffff00047882 */ /* 0x000fc60000000000 */
[----:B------:R-:W-:Y:S05]  /*34f0*/  BRA.DIV UR4, `(.L_x_65) ;  /* 0x0000005e04dc7947 */ /* 0x000fea000b800000 */
[----:B------:R-:W-:-:S13]  /*3500*/  ELECT P6, URZ, PT ;  /* 0x0000000000ff782f */ /* 0x000fda00038c0000 */
.L_x_169:
[----:B------:R-:W-:Y:S05]  /*3510*/  @!P6 BRA `(.L_x_64) ;  /* 0x00000000005ce947 */ /* 0x000fea0003800000 */
[----:B--2---:R-:W2:Y:S02]  /*3520*/  LDS R4, [UR5+0x10] ;  /* 0x00001005ff047984 */ /* 0x004ea40008000800 */
[----:B--2---:R-:W-:-:S04]  /*3530*/  SHF.L.U32 R4, R4, 0x1f, RZ ;  /* 0x0000001f04047819 */ /* 0x004fc800000006ff */
[----:B------:R-:W2:Y:S02]  /*3540*/  SYNCS.PHASECHK.TRANS64.TRYWAIT P0, [UR5+0x8], R4 ;  /* 0x00000804ff0075a7 */ /* 0x000ea40008001105 */
[----:B--2---:R-:W-:Y:S05]  /*3550*/  @P0 BRA `(.L_x_66) ;  /* 0x0000000000080947 */ /* 0x004fea0003800000 */
[----:B------:R-:W2:Y:S02]  /*3560*/  SYNCS.PHASECHK.TRANS64.TRYWAIT P0, [UR5+0x8], R4 ;  /* 0x00000804ff0075a7 */ /* 0x000ea40008001105 */
[----:B--2---:R-:W-:Y:S05]  /*3570*/  @!P0 BRA `(.L_x_67) ;  /* 0x0000005c00dc8947 */ /* 0x004fea0003800000 */
.L_x_66:
[----:B------:R-:W3:Y:S01]  /*3580*/  LDS R6, [UR6+0x150] ;  /* 0x00015006ff067984 */ /* 0x000ee20008000800 */
[----:B--2---:R-:W-:Y:S02]  /*3590*/  HFMA2 R0, -RZ, RZ, 0, 5.9604644775390625e-08 ;  /* 0x00000001ff007431 */ /* 0x004fe400000001ff */
[----:B------:R-:W-:Y:S01]  /*35a0*/  IMAD.MOV.U32 R4, RZ, RZ, 0xffff ;  /* 0x0000ffffff047424 */ /* 0x000fe200078e00ff */
[----:B------:R-:W-:Y:S01]  /*35b0*/  UPRMT UR4, UR49, 0x654, UR7 ;  /* 0x0000065431047896 */ /* 0x000fe20008000007 */
[----:B---3--:R-:W-:-:S03]  /*35c0*/  IMAD.SHL.U32 R5, R6, 0x20, RZ ;  /* 0x0000002006057824 */ /* 0x008fc600078e00ff */
[-C--:B------:R-:W-:Y:S02]  /*35d0*/  SHF.L.U32 R4, R4, R6.reuse, RZ ;  /* 0x0000000604047219 */ /* 0x080fe400000006ff */
[----:B------:R-:W-:Y:S01]  /*35e0*/  SHF.L.U32 R6, R0, R6, RZ ;  /* 0x0000000600067219 */ /* 0x000fe200000006ff */
[----:B------:R3:W-:Y:S04]  /*35f0*/  STS [UR6+0x150], R5 ;  /* 0x00015005ff007988 */ /* 0x0007e80008000806 */
[----:B------:R3:W-:Y:S04]  /*3600*/  ATOMS.OR RZ, [UR5+0x14], R4 ;  /* 0x00001404ffff798c */ /* 0x0007e8000b000005 */
[----:B------:R3:W-:Y:S01]  /*3610*/  ATOMS.OR RZ, [UR5+0x18], R6 ;  /* 0x00001806ffff798c */ /* 0x0007e2000b000005 */
[----:B------:R-:W-:Y:S03]  /*3620*/  SYNCS.ARRIVE.TRANS64.RED.A1T0 RZ, [UR4], RZ ;  /* 0x000000ffffff79a7 */ /* 0x000fe60008100404 */
[----:B------:R3:W-:Y:S01]  /*3630*/  ATOMS.XOR RZ, [UR5+0x10], R0 ;  /* 0x00001000ffff798c */ /* 0x0007e2000b800005 */
[----:B------:R-:W-:Y:S05]  /*3640*/  BRA `(.L_x_64) ;  /* 0x0000000000107947 */ /* 0x000fea0003800000 */
.L_x_57:
[----:B------:R-:W-:Y:S02]  /*3650*/  MOV R0, 0xffffffff ;  /* 0xffffffff00007802 */ /* 0x000fe40000000f00 */
[----:B------:R-:W-:-:S03]  /*3660*/  MOV R4, 0x3690 ;  /* 0x0000369000047802 */ /* 0x000fc60000000f00 */
[----:B------:R2:W-:Y:S04]  /*3670*/  STS [UR6+0x150], R0 ;  /* 0x00015000ff007988 */ /* 0x0005e80008000806 */
[----:B-12--5:R-:W-:Y:S05]  /*3680*/  CALL.REL.NOINC `($__internal_1_$__cuda_sm10x_tcgen05_guardrail_trap_phase_invalid_during_alloc) ;  /* 0x0000006400b07944 */ /* 0x026fea0003c00000 */
.L_x_64:
[----:B------:R-:W-:Y:S05]  /*3690*/  WARPSYNC.ALL ;  /* 0x0000000000007948 */ /* 0x000fea0003800000 */
[----:B------:R-:W4:Y:S01]  /*36a0*/  S2UR UR4, SR_CgaCtaId ;  /* 0x00000000000479c3 */ /* 0x000f220000008800 */
[----:B------:R-:W-:Y:S01]  /*36b0*/  UMOV UR26, 0x400 ;  /* 0x00000400001a7882 */ /* 0x000fe20000000000 */
[----:B------:R-:W-:-:S06]  /*36c0*/  NOP ;  /* 0x0000000000007918 */ /* 0x000fcc0000000000 */
[----:B------:R-:W-:Y:S06]  /*36d0*/  BAR.ARV 0x6, 0xa0 ;  /* 0x0182800000007b1d */ /* 0x000fec0000002000 */
[----:B------:R-:W1:Y:S01]  /*36e0*/  LDCU UR6, c[0x0][0x38c] ;  /* 0x00007180ff0677ac */ /* 0x000e620008000800 */
[----:B------:R-:W-:Y:S01]  /*36f0*/  LOP3.LUT R3, R3, 0xffff, RZ, 0xc0, !PT ;  /* 0x0000ffff03037812 */ /* 0x000fe200078ec0ff */
[----:B--2---:R-:W-:Y:S01]  /*3700*/  IMAD.MOV.U32 R9, RZ, RZ, 0x1 ;  /* 0x00000001ff097424 */ /* 0x004fe200078e00ff */
[----:B------:R-:W-:Y:S01]  /*3710*/  LOP3.LUT R2, R2, 0xffff, RZ, 0xc0, !PT ;  /* 0x0000ffff02027812 */ /* 0x000fe200078ec0ff */
[----:B------:R-:W-:Y:S01]  /*3720*/  IMAD.MOV.U32 R8, RZ, RZ, RZ ;  /* 0x000000ffff087224 */ /* 0x000fe200078e00ff */
[----:B------:R-:W-:Y:S01]  /*3730*/  R2UR UR28, R3 ;  /* 0x00000000031c72ca */ /* 0x000fe200000e0000 */
[----:B------:R-:W-:Y:S01]  /*3740*/  UMOV UR32, URZ ;  /* 0x000000ff00207c82 */ /* 0x000fe20008000000 */
[----:B------:R-:W-:-:S02]  /*3750*/  R2UR UR42, R2 ;  /* 0x00000000022a72ca */ /* 0x000fc400000e0000 */
[----:B------:R-:W-:Y:S01]  /*3760*/  CS2R R2, SRZ ;  /* 0x0000000000027805 */ /* 0x000fe2000001ff00 */
[----:B------:R-:W-:Y:S01]  /*3770*/  UMOV UR23, URZ ;  /* 0x000000ff00177c82 */ /* 0x000fe20008000000 */
[----:B----4-:R-:W-:Y:S01]  /*3780*/  ULEA UR26, UR4, UR26, 0x18 ;  /* 0x0000001a041a7291 */ /* 0x010fe2000f8ec0ff */
[----:B------:R-:W-:Y:S01]  /*3790*/  UMOV UR22, URZ ;  /* 0x000000ff00167c82 */ /* 0x000fe20008000000 */
[----:B------:R-:W-:Y:S02]  /*37a0*/  UISETP.NE.AND UP3, UPT, UR48, URZ, UPT ;  /* 0x000000ff3000728c */ /* 0x000fe4000bf65270 */
[----:B------:R-:W-:Y:S02]  /*37b0*/  UIADD3 UR5, UPT, UPT, UR26, 0x4300, URZ ;  /* 0x000043001a057890 */ /* 0x000fe4000fffe0ff */
[----:B------:R-:W-:-:S03]  /*37c0*/  UIADD3 UR4, UPT, UPT, UR26, 0xe300, URZ ;  /* 0x0000e3001a047890 */ /* 0x000fc6000fffe0ff */
[----:B---3--:R-:W2:Y:S01]  /*37d0*/  LDS R0, [UR26+0x150] ;  /* 0x0001501aff007984 */ /* 0x008ea20008000800 */
[----:B-1----:R-:W-:Y:S02]  /*37e0*/  UIADD3 UR6, UPT, UPT, UR6, 0x3f, URZ ;  /* 0x0000003f06067890 */ /* 0x002fe4000fffe0ff */
[----:B------:R-:W-:Y:S02]  /*37f0*/  USHF.R.U32.HI UR5, URZ, 0x4, UR5 ;  /* 0x00000004ff057899 */ /* 0x000fe40008011605 */
[----:B------:R-:W-:Y:S02]  /*3800*/  USHF.R.S32.HI UR33, URZ, 0x1f, UR6 ;  /* 0x0000001fff217899 */ /* 0x000fe40008011406 */
[----:B------:R-:W-:Y:S02]  /*3810*/  USHF.R.U32.HI UR4, URZ, 0x4, UR4 ;  /* 0x00000004ff047899 */ /* 0x000fe40008011604 */
[----:B------:R-:W-:Y:S02]  /*3820*/  ULEA.HI UR33, UR33, UR6, URZ, 0x6 ;  /* 0x0000000621217291 */ /* 0x000fe4000f8f30ff */
[----:B------:R-:W-:-:S02]  /*3830*/  ULOP3.LUT UR5, UR5, 0x3fff, URZ, 0xc0, !UPT ;  /* 0x00003fff05057892 */ /* 0x000fc4000f8ec0ff */
[----:B------:R-:W-:Y:S02]  /*3840*/  USHF.R.S32.HI UR33, URZ, 0x6, UR33 ;  /* 0x00000006ff217899 */ /* 0x000fe40008011421 */
[----:B------:R-:W-:Y:S02]  /*3850*/  ULOP3.LUT UR30, UR4, 0x3fff, URZ, 0xc0, !UPT ;  /* 0x00003fff041e7892 */ /* 0x000fe4000f8ec0ff */
[----:B------:R-:W-:Y:S01]  /*3860*/  UISETP.LT.AND UP0, UPT, UR33, 0x1, UPT ;  /* 0x000000012100788c */ /* 0x000fe2000bf01270 */
[----:B------:R-:W-:Y:S01]  /*3870*/  UMOV UR40, 0x0 ;  /* 0x0000000000287882 */ /* 0x000fe20000000000 */
[----:B------:R-:W-:Y:S01]  /*3880*/  UMOV UR41, 0x8200010 ;  /* 0x0820001000297882 */ /* 0x000fe20000000000 */
[----:B------:R-:W-:Y:S02]  /*3890*/  ULOP3.LUT UR29, UR5, 0x10000, URZ, 0xfc, !UPT ;  /* 0x00010000051d7892 */ /* 0x000fe4000f8efcff */
[----:B------:R-:W-:Y:S02]  /*38a0*/  ULOP3.LUT UR30, UR30, 0x10000, URZ, 0xfc, !UPT ;  /* 0x000100001e1e7892 */ /* 0x000fe4000f8efcff */
[----:B------:R-:W-:Y:S01]  /*38b0*/  USEL UR43, UR33, 0x1, !UP0 ;  /* 0x00000001212b7887 */ /* 0x000fe2000c000000 */
[----:B------:R-:W-:Y:S01]  /*38c0*/  UMOV UR38, 0x0 ;  /* 0x0000000000267882 */ /* 0x000fe20000000000 */
[----:B------:R-:W-:Y:S01]  /*38d0*/  UMOV UR39, 0x8200010 ;  /* 0x0820001000277882 */ /* 0x000fe20000000000 */
[----:B------:R-:W-:Y:S01]  /*38e0*/  UMOV UR36, 0x0 ;  /* 0x0000000000247882 */ /* 0x000fe20000000000 */
[----:B------:R-:W-:Y:S01]  /*38f0*/  UMOV UR37, 0x8200010 ;  /* 0x0820001000257882 */ /* 0x000fe20000000000 */
[----:B------:R-:W-:Y:S01]  /*3900*/  UMOV UR34, 0x0 ;  /* 0x0000000000227882 */ /* 0x000fe20000000000 */
[----:B------:R-:W-:Y:S01]  /*3910*/  UMOV UR35, 0x8200010 ;  /* 0x0820001000237882 */ /* 0x000fe20000000000 */
[----:B--2---:R-:W-:-:S15]  /*3920*/  R2UR UR44, R0 ;  /* 0x00000000002c72ca */ /* 0x004fde00000e0000 */
.L_x_75:
[C---:B------:R-:W-:Y:S02]  /*3930*/  LEA R0, R8.reuse, UR26, 0x3 ;  /* 0x0000001a08007c11 */ /* 0x040fe4000f8e18ff */
[----:B------:R-:W-:Y:S02]  /*3940*/  SHF.L.U32 R4, R3, 0x1f, RZ ;  /* 0x0000001f03047819 */ /* 0x000fe400000006ff */
[----:B------:R-:W-:Y:S02]  /*3950*/  LEA R5, R8, UR26, 0x4 ;  /* 0x0000001a08057c11 */ /* 0x000fe4000f8e20ff */
[----:B------:R-:W1:Y:S02]  /*3960*/  SYNCS.PHASECHK.TRANS64.TRYWAIT P0, [R0+URZ+0xa0], R4 ;  /* 0x0000a004000075a7 */ /* 0x000e6400080011ff */
[----:B-1-3--:R-:W-:Y:S05]  /*3970*/  @!P0 BRA `(.L_x_68) ;  /* 0x0000005800f48947 */ /* 0x00afea0003800000 */
.L_x_170:
[----:B-1----:R-:W1:Y:S01]  /*3980*/  LDS.128 R4, [R5+0x130] ;  /* 0x0001300005047984 */ /* 0x002e620000000c00 */
[----:B------:R-:W-:Y:S02]  /*3990*/  VIADD R0, R0, 0xb0 ;  /* 0x000000b000007836 */ /* 0x000fe40000000000 */
[----:B------:R-:W-:Y:S01]  /*39a0*/  VIADD R8, R8, 0x1 ;  /* 0x0000000108087836 */ /* 0x000fe20000000000 */
[----:B------:R-:W-:Y:S01]  /*39b0*/  @!PT LDS RZ, [RZ] ;  /* 0x00000000fffff984 */ /* 0x000fe20000000800 */
[----:B------:R-:W-:Y:S01]  /*39c0*/  @!PT LDS RZ, [RZ] ;  /* 0x00000000fffff984 */ /* 0x000fe20000000800 */
[----:B------:R-:W-:Y:S01]  /*39d0*/  @!PT LDS RZ, [RZ] ;  /* 0x00000000fffff984 */ /* 0x000fe20000000800 */
[----:B------:R-:W-:Y:S01]  /*39e0*/  @!PT LDS RZ, [RZ] ;  /* 0x00000000fffff984 */ /* 0x000fe20000000800 */
[----:B------:R2:W-:Y:S06]  /*39f0*/  MEMBAR.ALL.CTA ;  /* 0x0000000000007992 */ /* 0x0005ec0000008000 */
[----:B--2---:R-:W2:Y:S01]  /*3a00*/  FENCE.VIEW.ASYNC.S ;  /* 0x00000000000073c6 */ /* 0x004ea20000000000 */
[----:B------:R-:W-:-:S04]  /*3a10*/  PRMT R0, RZ, 0x654, R0 ;  /* 0x00000654ff007816 */ /* 0x000fc80000000000 */
[----:B--2---:R2:W-:Y:S01]  /*3a20*/  SYNCS.ARRIVE.TRANS64.RED.A1T0 RZ, [R0+URZ], RZ ;  /* 0x000000ff00ff79a7 */ /* 0x0045e200081004ff */
[----:B-1----:R-:W-:Y:S01]  /*3a30*/  LOP3.LUT P1, RZ, R6, 0x1, RZ, 0xc0, !PT ;  /* 0x0000000106ff7812 */ /* 0x002fe2000782c0ff */
[----:B--2---:R-:W-:-:S12]  /*3a40*/  BRA.U UP3, `(.L_x_69) ;  /* 0x0000000503087547 */ /* 0x004fd8000b800000 */
[----:B------:R-:W1:Y:S01]  /*3a50*/  LDCU UR4, c[0x0][0x38c] ;  /* 0x00007180ff0477ac */ /* 0x000e620008000800 */
[----:B------:R-:W-:Y:S02]  /*3a60*/  PLOP3.LUT P2, PT, PT, PT, PT, 0x80, 0x8 ;  /* 0x000000000008781c */ /* 0x000fe40003f4f070 */
[----:B------:R-:W-:Y:S01]  /*3a70*/  SHF.L.U32 R4, R9, 0x1f, RZ ;  /* 0x0000001f09047819 */ /* 0x000fe200000006ff */
[----:B------:R-:W-:Y:S02]  /*3a80*/  ULEA UR31, UR32, UR26, 0x3 ;  /* 0x0000001a201f7291 */ /* 0x000fe4000f8e18ff */
[----:B------:R-:W-:Y:S02]  /*3a90*/  ULEA UR11, UR32, UR44, 0x6 ;  /* 0x0000002c200b7291 */ /* 0x000fe4000f8e30ff */
[----:B-1----:R-:W-:-:S06]  /*3aa0*/  UISETP.GE.AND UP0, UPT, UR4, 0x1, UPT ;  /* 0x000000010400788c */ /* 0x002fcc000bf06270 */
[----:B------:R-:W-:-:S05]  /*3ab0*/  PLOP3.LUT P0, PT, PT, PT, UP0, 0x80, 0x8 ;  /* 0x000000000008781c */ /* 0x000fca0003f0f008 */
[----:B------:R-:W-:-:S08]  /*3ac0*/  @UP0 ULEA UR4, UR23, UR26, 0x3 ;  /* 0x0000001a17040291 */ /* 0x000fd0000f8e18ff */
[----:B------:R-:W-:-:S04]  /*3ad0*/  @P0 SHF.L.U32 R0, R2, 0x1f, RZ ;  /* 0x0000001f02000819 */ /* 0x000fc800000006ff */
[----:B------:R1:W2:Y:S01]  /*3ae0*/  @P0 SYNCS.PHASECHK.TRANS64.TRYWAIT P2, [UR4], R0 ;  /* 0x00000000ff0005a7 */ /* 0x0002a20008041104 */
[----:B------:R-:W3:Y:S02]  /*3af0*/  SYNCS.PHASECHK.TRANS64.TRYWAIT P0, [UR31+0xe0], R4 ;  /* 0x0000e004ff0075a7 */ /* 0x000ee4000800111f */
[----:B-123--:R-:W-:Y:S05]  /*3b00*/  @!P0 BRA `(.L_x_70) ;  /* 0x0000005800a48947 */ /* 0x00efea0003800000 */
.L_x_172:
[----:B------:R-:W-:Y:S01]  /*3b10*/  UMOV UR27, UR22 ;  /* 0x00000016001b7c82 */ /* 0x000fe20008000000 */
[----:B------:R-:W-:Y:S05]  /*3b20*/  BRA.U !UP0, `(.L_x_71) ;  /* 0x0000000108c07547 */ /* 0x000fea000b800000 */
[----:B------:R-:W-:Y:S02]  /*3b30*/  UIADD3 UR27, UPT, UPT, UR43, UR22, URZ ;  /* 0x000000162b1b7290 */ /* 0x000fe4000fffe0ff */
[----:B------:R-:W-:Y:S01]  /*3b40*/  UPLOP3.LUT UP2, UPT, UPT, UPT, UPT, 0x40, 0x4 ;  /* 0x000000000004789c */ /* 0x000fe20003f4e870 */
[----:B------:R-:W-:Y:S01]  /*3b50*/  UMOV UR24, UR33 ;  /* 0x0000002100187c82 */ /* 0x000fe20008000000 */
[----:B------:R-:W-:-:S09]  /*3b60*/  UMOV UR10, UR23 ;  /* 0x00000017000a7c82 */ /* 0x000fd20008000000 */
.L_x_74:
[----:B--2---:R-:W-:Y:S01]  /*3b70*/  ULEA UR5, UR10, UR26, 0x3 ;  /* 0x0000001a0a057291 */ /* 0x004fe2000f8e18ff */
[----:B---3--:R-:W-:Y:S11]  /*3b80*/  @P2 BRA `(.L_x_72) ;  /* 0x00000000000c2947 */ /* 0x008ff60003800000 */
[----:B-1----:R-:W-:Y:S04]  /*3b90*/  SHF.L.U32 R4, R2, 0x1f, RZ ;  /* 0x0000001f02047819 */ /* 0x002fe800000006ff */
[----:B------:R-:W1:Y:S02]  /*3ba0*/  SYNCS.PHASECHK.TRANS64.TRYWAIT P0, [UR5], R4 ;  /* 0x00000004ff0075a7 */ /* 0x000e640008001105 */
[----:B-1----:R-:W-:Y:S05]  /*3bb0*/  @!P0 BRA `(.L_x_73) ;  /* 0x0000005800908947 */ /* 0x002fea0003800000 */
.L_x_72:
[----:B------:R-:W-:Y:S01]  /*3bc0*/  UISETP.NE.AND UP0, UPT, UR24, 0x1, UPT ;  /* 0x000000011800788c */ /* 0x000fe2000bf05270 */
[----:B------:R-:W-:Y:S01]  /*3bd0*/  PLOP3.LUT P2, PT, PT, PT, PT, 0x80, 0x8 ;  /* 0x000000000008781c */ /* 0x000fe20003f4f070 */
[----:B------:R-:W-:Y:S02]  /*3be0*/  UIADD3 UR4, UPT, UPT, UR10, 0x1, URZ ;  /* 0x000000010a047890 */ /* 0x000fe4000fffe0ff */
[----:B------:R-:W-:Y:S02]  /*3bf0*/  UIADD3 UR25, UPT, UPT, UR5, 0x28, URZ ;  /* 0x0000002805197890 */ /* 0x000fe4000fffe0ff */
[----:B------:R-:W-:Y:S01]  /*3c00*/  UISETP.NE.AND UP1, UPT, UR4, 0x5, UPT ;  /* 0x000000050400788c */ /* 0x000fe2000bf25270 */
[----:B------:R-:W-:Y:S01]  /*3c10*/  PLOP3.LUT P0, PT, PT, PT, UP0, 0x80, 0x8 ;  /* 0x000000000008781c */ /* 0x000fe20003f0f008 */
[----:B------:R-:W-:Y:S02]  /*3c20*/  UIADD3 UR22, UPT, UPT, UR22, 0x1, URZ ;  /* 0x0000000116167890 */ /* 0x000fe4000fffe0ff */
[----:B------:R-:W-:Y:S02]  /*3c30*/  USEL UR6, URZ, 0x1, UP1 ;  /* 0x00000001ff067887 */ /* 0x000fe40008800000 */
[----:B------:R-:W-:Y:S02]  /*3c40*/  USEL UR23, UR4, URZ, UP1 ;  /* 0x000000ff04177287 */ /* 0x000fe40008800000 */
[----:B------:R-:W-:Y:S02]  /*3c50*/  UIADD3 UR24, UPT, UPT, UR24, -0x1, URZ ;  /* 0xffffffff18187890 */ /* 0x000fe4000fffe0ff */
[----:B------:R-:W-:Y:S01]  /*3c60*/  @UP0 ULEA UR4, UR23, UR26, 0x3 ;  /* 0x0000001a17040291 */ /* 0x000fe2000f8e18ff */
[----:B------:R-:W-:Y:S01]  /*3c70*/  LOP3.LUT R2, R2, UR6, RZ, 0x3c, !PT ;  /* 0x0000000602027c12 */ /* 0x000fe2000f8e3cff */
[----:B------:R-:W-:Y:S02]  /*3c80*/  ULEA UR6, UR10, UR30, 0x9 ;  /* 0x0000001e0a067291 */ /* 0x000fe4000f8e48ff */
[----:B------:R-:W-:Y:S01]  /*3c90*/  UISETP.NE.AND UP0, UPT, UR22, UR27, UPT ;  /* 0x0000001b1600728c */ /* 0x000fe2000bf05270 */
[----:B-1----:R-:W-:Y:S01]  /*3ca0*/  @P0 SHF.L.U32 R0, R2, 0x1f, RZ ;  /* 0x0000001f02000819 */ /* 0x002fe200000006ff */
[----:B------:R-:W-:Y:S02]  /*3cb0*/  UIADD3 UR20, UPT, UPT, UR6, 0x2, URZ ;  /* 0x0000000206147890 */ /* 0x000fe4000fffe0ff */
[----:B------:R-:W-:Y:S01]  /*3cc0*/  UIADD3 UR16, UPT, UPT, UR6, 0x4, URZ ;  /* 0x0000000406107890 */ /* 0x000fe2000fffe0ff */
[----:B------:R2:W3:Y:S01]  /*3cd0*/  @P0 SYNCS.PHASECHK.TRANS64.TRYWAIT P2, [UR4], R0 ;  /* 0x00000000ff0005a7 */ /* 0x0004e20008041104 */
[----:B------:R-:W-:Y:S02]  /*3ce0*/  ULEA UR4, UR10, UR29, 0x9 ;  /* 0x0000001d0a047291 */ /* 0x000fe4000f8e48ff */
[----:B------:R-:W-:Y:S02]  /*3cf0*/  UIADD3 UR12, UPT, UPT, UR6, 0x6, URZ ;  /* 0x00000006060c7890 */ /* 0x000fe4000fffe0ff */
[----:B------:R-:W-:Y:S02]  /*3d00*/  UIADD3 UR18, UPT, UPT, UR4, 0x2, URZ ;  /* 0x0000000204127890 */ /* 0x000fe4000fffe0ff */
[----:B------:R-:W-:Y:S02]  /*3d10*/  UIADD3 UR14, UPT, UPT, UR4, 0x4, URZ ;  /* 0x00000004040e7890 */ /* 0x000fe4000fffe0ff */
[----:B------:R-:W-:Y:S01]  /*3d20*/  UIADD3 UR8, UPT, UPT, UR4, 0x6, URZ ;  /* 0x0000000604087890 */ /* 0x000fe2000fffe0ff */
[----:B------:R-:W-:Y:S01]  /*3d30*/  UMOV UR7, 0x40004040 ;  /* 0x4000404000077882 */ /* 0x000fe20000000000 */
[----:B------:R-:W-:Y:S01]  /*3d40*/  UMOV UR5, 0x40004040 ;  /* 0x4000404000057882 */ /* 0x000fe20000000000 */
[----:B------:R-:W-:Y:S01]  /*3d50*/  UMOV UR21, 0x40004040 ;  /* 0x4000404000157882 */ /* 0x000fe20000000000 */
[----:B------:R2:W-:Y:S01]  /*3d60*/  UTCHMMA.2CTA gdesc[UR4], gdesc[UR6], tmem[UR11], tmem[UR40], idesc[UR41], UP2 ;  /* 0x00ff2806040075ea */ /* 0x0005e2000920000b */
[----:B------:R-:W-:Y:S01]  /*3d70*/  UPLOP3.LUT UP2, UPT, UPT, UPT, UPT, 0x80, 0x8 ;  /* 0x000000000008789c */ /* 0x000fe20003f4f070 */
[----:B------:R-:W-:Y:S01]  /*3d80*/  UMOV UR19, 0x40004040 ;  /* 0x4000404000137882 */ /* 0x000fe20000000000 */
[----:B------:R-:W-:Y:S01]  /*3d90*/  UMOV UR17, 0x40004040 ;  /* 0x4000404000117882 */ /* 0x000fe20000000000 */
[----:B------:R2:W-:Y:S01]  /*3da0*/  UTCHMMA.2CTA gdesc[UR18], gdesc[UR20], tmem[UR11], tmem[UR38], idesc[UR39], UPT ;  /* 0x00ff2614120075ea */ /* 0x0005e2000ba0000b */
[----:B------:R-:W-:Y:S01]  /*3db0*/  UMOV UR15, 0x40004040 ;  /* 0x40004040000f7882 */ /* 0x000fe20000000000 */
[----:B------:R-:W-:Y:S01]  /*3dc0*/  UMOV UR13, 0x40004040 ;  /* 0x40004040000d7882 */ /* 0x000fe20000000000 */
[----:B------:R-:W-:Y:S01]  /*3dd0*/  UMOV UR9, 0x40004040 ;  /* 0x4000404000097882 */ /* 0x000fe20000000000 */
[----:B------:R2:W-:Y:S01]  /*3de0*/  UTCHMMA.2CTA gdesc[UR14], gdesc[UR16], tmem[UR11], tmem[UR36], idesc[UR37], UPT ;  /* 0x00ff24100e0075ea */ /* 0x0005e2000ba0000b */
[----:B------:R2:W-:Y:S01]  /*3df0*/  UTCHMMA.2CTA gdesc[UR8], gdesc[UR12], tmem[UR11], tmem[UR34], idesc[UR35], UPT ;  /* 0x00ff220c080075ea */ /* 0x0005e2000ba0000b */
[----:B------:R2:W-:Y:S01]  /*3e00*/  UTCBAR.2CTA.MULTICAST [UR25], URZ, UR28 ;  /* 0x000000ff190073e9 */ /* 0x0005e2000820081c */
[----:B------:R-:W-:Y:S01]  /*3e10*/  UMOV UR10, UR23 ;  /* 0x00000017000a7c82 */ /* 0x000fe20008000000 */
[----:B------:R-:W-:Y:S05]  /*3e20*/  BRA.U UP0, `(.L_x_74) ;  /* 0xfffffffd00507547 */ /* 0x000fea000b83ffff */
.L_x_71:
[----:B--2---:R-:W-:Y:S01]  /*3e30*/  UIADD3 UR4, UPT, UPT, UR31, 0xc0, URZ ;  /* 0x000000c01f047890 */ /* 0x004fe2000fffe0ff */
[----:B------:R-:W-:-:S08]  /*3e40*/  UMOV UR22, UR27 ;  /* 0x0000001b00167c82 */ /* 0x000fd00008000000 */
[----:B------:R2:W-:Y:S01]  /*3e50*/  UTCBAR.2CTA.MULTICAST [UR4], URZ, UR42 ;  /* 0x000000ff040073e9 */ /* 0x0005e2000820082a */
[----:B------:R-:W-:Y:S02]  /*3e60*/  NOP ;  /* 0x0000000000007918 */ /* 0x000fe40000000000 */
.L_x_69:
[----:B--2---:R-:W-:Y:S01]  /*3e70*/  UIADD3 UR4, UPT, UPT, UR32, 0x1, URZ ;  /* 0x0000000120047890 */ /* 0x004fe2000fffe0ff */
[----:B------:R-:W-:-:S03]  /*3e80*/  ISETP.NE.AND P0, PT, R8, 0x2, PT ;  /* 0x000000020800780c */ /* 0x000fc60003f05270 */
[----:B------:R-:W-:Y:S01]  /*3e90*/  UISETP.NE.AND UP0, UPT, UR4, 0x4, UPT ;  /* 0x000000040400788c */ /* 0x000fe2000bf05270 */
[----:B-1----:R-:W-:Y:S02]  /*3ea0*/  SEL R0, RZ, 0x1, P0 ;  /* 0x00000001ff007807 */ /* 0x002fe40000000000 */
[----:B------:R-:W-:Y:S01]  /*3eb0*/  SEL R8, R8, RZ, P0 ;  /* 0x000000ff08087207 */ /* 0x000fe20000000000 */
[----:B------:R-:W-:Y:S01]  /*3ec0*/  USEL UR5, URZ, 0x1, UP0 ;  /* 0x00000001ff057887 */ /* 0x000fe20008000000 */
[----:B------:R-:W-:Y:S01]  /*3ed0*/  LOP3.LUT R3, R3, R0, RZ, 0x3c, !PT ;  /* 0x0000000003037212 */ /* 0x000fe200078e3cff */
[----:B------:R-:W-:-:S04]  /*3ee0*/  USEL UR32, UR4, URZ, UP0 ;  /* 0x000000ff04207287 */ /* 0x000fc80008000000 */
[----:B------:R-:W-:Y:S01]  /*3ef0*/  LOP3.LUT R9, R9, UR5, RZ, 0x3c, !PT ;  /* 0x0000000509097c12 */ /* 0x000fe2000f8e3cff */
[----:B------:R-:W-:Y:S07]  /*3f00*/  @P1 BRA `(.L_x_75) ;  /* 0xfffffff800881947 */ /* 0x000fee000383ffff */
[----:B------:R-:W1:Y:S01]  /*3f10*/  S2UR UR8, SR_CgaCtaId ;  /* 0x00000000000879c3 */ /* 0x000e620000008800 */
[----:B------:R-:W-:Y:S01]  /*3f20*/  ELECT P0, URZ, PT ;  /* 0x0000000000ff782f */ /* 0x000fe20003800000 */
[----:B------:R-:W-:Y:S01]  /*3f30*/  HFMA2 R0, -RZ, RZ, 0, 5.9604644775390625e-08 ;  /* 0x00000001ff007431 */ /* 0x000fe200000001ff */
[----:B------:R-:W-:-:S05]  /*3f40*/  UMOV UR4, 0x40 ;  /* 0x0000004000047882 */ /* 0x000fca0000000000 */
[----:B------:R-:W-:Y:S01]  /*3f50*/  UVIRTCOUNT.DEALLOC.SMPOOL 0x80 ;  /* 0x000000800000784c */ /* 0x000fe20000000000 */
[----:B------:R-:W-:Y:S02]  /*3f60*/  UISETP.NE.AND UP1, UPT, UR48, URZ, UPT ;  /* 0x000000ff3000728c */ /* 0x000fe4000bf25270 */
[----:B-1----:R-:W-:-:S09]  /*3f70*/  ULEA UR8, UR8, UR4, 0x18 ;  /* 0x0000000408087291 */ /* 0x002fd2000f8ec0ff */
[----:B------:R1:W-:Y:S01]  /*3f80*/  @P0 STS.U8 [UR8+0x1c], R0 ;  /* 0x00001c00ff000988 */ /* 0x0003e20008000008 */
[----:B------:R-:W-:Y:S05]  /*3f90*/  BRA.U UP1, `(.L_x_76) ;  /* 0x0000000101a07547 */ /* 0x000fea000b800000 */
[----:B------:R-:W-:Y:S01]  /*3fa0*/  UIADD3 UR7, UPT, UPT, UR26, 0xe0, URZ ;  /* 0x000000e01a077890 */ /* 0x000fe2000fffe0ff */
[----:B------:R-:W-:-:S03]  /*3fb0*/  SHF.L.U32 R2, R9, 0x1f, RZ ;  /* 0x0000001f09027819 */ /* 0x000fc600000006ff */
[----:B------:R-:W-:-:S09]  /*3fc0*/  ULEA UR4, UR32, UR7, 0x3 ;  /* 0x0000000720047291 */ /* 0x000fd2000f8e18ff */
[----:B------:R-:W2:Y:S02]  /*3fd0*/  SYNCS.PHASECHK.TRANS64.TRYWAIT P0, [UR4], R2 ;  /* 0x00000002ff0075a7 */ /* 0x000ea40008001104 */
[----:B--2---:R-:W-:Y:S05]  /*3fe0*/  @!P0 BRA `(.L_x_77) ;  /* 0x00000054009c8947 */ /* 0x004fea0003800000 */
.L_x_175:
        /* <DEDUP_REMOVED lines=9> */
.L_x_177:
        /* <DEDUP_REMOVED lines=9> */
.L_x_179:
[----:B------:R-:W-:-:S04]  /*4110*/  UIADD3 UR4, UPT, UPT, UR4, 0x1, URZ ;  /* 0x0000000104047890 */ /* 0x000fc8000fffe0ff */
[----:B------:R-:W-:-:S04]  /*4120*/  UISETP.NE.AND UP0, UPT, UR4, 0x4, UPT ;  /* 0x000000040400788c */ /* 0x000fc8000bf05270 */
[----:B------:R-:W-:Y:S02]  /*4130*/  USEL UR5, URZ, 0x1, UP0 ;  /* 0x00000001ff057887 */ /* 0x000fe40008000000 */
[----:B------:R-:W-:-:S04]  /*4140*/  USEL UR4, UR4, URZ, UP0 ;  /* 0x000000ff04047287 */ /* 0x000fc80008000000 */
[----:B------:R-:W-:Y:S01]  /*4150*/  ULEA UR4, UR4, UR7, 0x3 ;  /* 0x0000000704047291 */ /* 0x000fe2000f8e18ff */
[----:B------:R-:W-:-:S04]  /*4160*/  LOP3.LUT R2, R2, UR5, RZ, 0x3c, !PT ;  /* 0x0000000502027c12 */ /* 0x000fc8000f8e3cff */
[----:B------:R-:W-:Y:S01]  /*4170*/  SHF.L.U32 R2, R2, 0x1f, RZ ;  /* 0x0000001f02027819 */ /* 0x000fe200000006ff */
[----:B-1----:R-:W-:-:S04]  /*4180*/  IMAD.U32 R0, RZ, RZ, UR4 ;  /* 0x00000004ff007e24 */ /* 0x002fc8000f8e00ff */
[----:B------:R1:W2:Y:S03]  /*4190*/  SYNCS.PHASECHK.TRANS64.TRYWAIT P0, [R0+URZ], R2 ;  /* 0x00000002000075a7 */ /* 0x0002a600080011ff */
[----:B--2---:R-:W-:Y:S05]  /*41a0*/  @!P0 NANOSLEEP.SYNCS 0x989680 ;  /* 0x009896800000895d */ /* 0x004fea0003900000 */
[----:B------:R-:W2:Y:S02]  /*41b0*/  @!P0 SYNCS.PHASECHK.TRANS64 P0, [R0+URZ], R2 ;  /* 0x00000002000085a7 */ /* 0x000ea400080010ff */
[----:B--2---:R-:W-:Y:S05]  /*41c0*/  @P0 BRA `(.L_x_80) ;  /* 0x0000000000200947 */ /* 0x004fea0003800000 */
.L_x_81:
[----:B--2---:R2:W4:Y:S02]  /*41d0*/  SYNCS.PHASECHK.TRANS64.TRYWAIT P0, [R0+URZ], R2 ;  /* 0x00000002000075a7 */ /* 0x00452400080011ff */
[----:B----4-:R-:W-:Y:S05]  /*41e0*/  @!P0 NANOSLEEP.SYNCS 0x989680 ;  /* 0x009896800000895d */ /* 0x010fea0003900000 */
[----:B------:R-:W4:Y:S02]  /*41f0*/  @!P0 SYNCS.PHASECHK.TRANS64 P0, [R0+URZ], R2 ;  /* 0x00000002000085a7 */ /* 0x000f2400080010ff */
[----:B----4-:R-:W-:Y:S05]  /*4200*/  @!P0 BRA `(.L_x_81) ;  /* 0xfffffffc00f08947 */ /* 0x010fea000383ffff */
[----:B------:R-:W-:Y:S05]  /*4210*/  BRA `(.L_x_80) ;  /* 0x00000000000c7947 */ /* 0x000fea0003800000 */
.L_x_76:
[----:B------:R-:W-:-:S04]  /*4220*/  UIADD3 UR4, UPT, UPT, UR26, 0x120, URZ ;  /* 0x000001201a047890 */ /* 0x000fc8000fffe0ff */
[----:B------:R-:W-:-:S09]  /*4230*/  UPRMT UR4, UR49, 0x654, UR4 ;  /* 0x0000065431047896 */ /* 0x000fd20008000004 */
[----:B------:R-:W-:Y:S03]  /*4240*/  SYNCS.ARRIVE.TRANS64.RED.A1T0 RZ, [UR4], RZ ;  /* 0x000000ffffff79a7 */ /* 0x000fe60008100404 */
.L_x_80:
[----:B-12---:R-:W-:Y:S01]  /*4250*/  SHF.L.U32 R2, RZ, 0x1f, RZ ;  /* 0x0000001fff027819 */ /* 0x006fe200000006ff */
[----:B------:R-:W-:Y:S01]  /*4260*/  UIADD3 UR4, UPT, UPT, UR26, 0x120, URZ ;  /* 0x000001201a047890 */ /* 0x000fe2000fffe0ff */
[----:B------:R-:W-:Y:S02]  /*4270*/  PLOP3.LUT P0, PT, PT, PT, UP1, 0x80, 0x8 ;  /* 0x000000000008781c */ /* 0x000fe40003f0f018 */
[----:B------:R-:W1:Y:S02]  /*4280*/  SYNCS.PHASECHK.TRANS64.TRYWAIT P1, [UR26+0x120], R2 ;  /* 0x00012002ff0075a7 */ /* 0x000e64000802111a */
[----:B-1----:R-:W-:Y:S09]  /*4290*/  @!P1 BRA `(.L_x_82) ;  /* 0x0000005400389947 */ /* 0x002ff20003800000 */
.L_x_181:
[----:B------:R-:W-:Y:S01]  /*42a0*/  @!UP1 UPRMT UR4, UR49, 0x654, UR4 ;  /* 0x0000065431049896 */ /* 0x000fe20008000004 */
[----:B------:R-:W-:Y:S01]  /*42b0*/  UMOV UR5, 0xffff ;  /* 0x0000ffff00057882 */ /* 0x000fe20000000000 */
[----:B------:R-:W-:-:S07]  /*42c0*/  UMOV UR6, 0x1 ;  /* 0x0000000100067882 */ /* 0x000fce0000000000 */
[----:B------:R-:W-:Y:S01]  /*42d0*/  @!P0 SYNCS.ARRIVE.TRANS64.RED.A1T0 RZ, [UR4], RZ ;  /* 0x000000ffffff89a7 */ /* 0x000fe20008100404 */
[----:B------:R-:W-:Y:S01]  /*42e0*/  NOP ;  /* 0x0000000000007918 */ /* 0x000fe20000000000 */
[----:B-1----:R-:W1:Y:S01]  /*42f0*/  LDS R0, [UR8+0x14] ;  /* 0x00001408ff007984 */ /* 0x002e620008000800 */
[----:B------:R-:W-:-:S04]  /*4300*/  ULOP3.LUT UR4, UR44, 0xffff, URZ, 0xc0, !UPT ;  /* 0x0000ffff2c047892 */ /* 0x000fc8000f8ec0ff */
[----:B------:R-:W-:-:S04]  /*4310*/  USHF.R.U32.HI UR4, URZ, 0x5, UR4 ;  /* 0x00000005ff047899 */ /* 0x000fc80008011604 */
[----:B------:R-:W-:Y:S02]  /*4320*/  USHF.L.U32 UR5, UR5, UR4, URZ ;  /* 0x0000000405057299 */ /* 0x000fe400080006ff */
[----:B------:R-:W-:-:S04]  /*4330*/  USHF.L.U32 UR4, UR6, UR4, URZ ;  /* 0x0000000406047299 */ /* 0x000fc800080006ff */
[----:B-1----:R-:W-:-:S04]  /*4340*/  LOP3.LUT R0, R0, UR5, RZ, 0xc0, !PT ;  /* 0x0000000500007c12 */ /* 0x002fc8000f8ec0ff */
[----:B------:R-:W-:-:S13]  /*4350*/  ISETP.NE.AND P0, PT, R0, UR5, PT ;  /* 0x0000000500007c0c */ /* 0x000fda000bf05270 */
[----:B------:R-:W-:Y:S05]  /*4360*/  @P0 BRA `(.L_x_83) ;  /* 0x0000000000580947 */ /* 0x000fea0003800000 */
[----:B------:R-:W1:Y:S02]  /*4370*/  LDS R0, [UR8+0x18] ;  /* 0x00001808ff007984 */ /* 0x000e640008000800 */
[----:B-1----:R-:W-:-:S04]  /*4380*/  LOP3.LUT R0, R0, UR4, RZ, 0xc0, !PT ;  /* 0x0000000400007c12 */ /* 0x002fc8000f8ec0ff */
[----:B------:R-:W-:-:S13]  /*4390*/  ISETP.NE.AND P0, PT, R0, UR4, PT ;  /* 0x0000000400007c0c */ /* 0x000fda000bf05270 */
[----:B------:R-:W-:Y:S05]  /*43a0*/  @P0 BRA `(.L_x_84) ;  /* 0x00000000003c0947 */ /* 0x000fea0003800000 */
[----:B------:R-:W1:Y:S01]  /*43b0*/  S2R R2, SR_LANEID ;  /* 0x0000000000027919 */ /* 0x000e620000000000 */
[----:B------:R-:W-:-:S06]  /*43c0*/  ULOP3.LUT UR5, URZ, UR5, URZ, 0x33, !UPT ;  /* 0x00000005ff057292 */ /* 0x000fcc000f8e33ff */
[----:B------:R-:W-:-:S04]  /*43d0*/  IMAD.U32 R0, RZ, RZ, UR5 ;  /* 0x00000005ff007e24 */ /* 0x000fc8000f8e00ff */
[----:B------:R2:W4:Y:S02]  /*43e0*/  REDUX UR7, R0 ;  /* 0x00000000000773c4 */ /* 0x0005240000000000 */
[----:B------:R1:W-:Y:S01]  /*43f0*/  UTCATOMSWS.AND URZ, UR5 ;  /* 0x0000000500ff79e3 */ /* 0x0003e20008000000 */
[----:B--2---:R-:W-:Y:S01]  /*4400*/  LOP3.LUT R0, RZ, UR4, RZ, 0x33, !PT ;  /* 0x00000004ff007c12 */ /* 0x004fe2000f8e33ff */
[----:B------:R-:W-:Y:S02]  /*4410*/  VOTEU.ANY UR4, UPT, PT ;  /* 0x0000000000047886 */ /* 0x000fe400038e0100 */
[----:B------:R-:W-:Y:S02]  /*4420*/  UFLO.U32 UR4, UR4 ;  /* 0x00000004000472bd */ /* 0x000fe400080e0000 */
[----:B------:R-:W2:Y:S04]  /*4430*/  REDUX UR6, R0 ;  /* 0x00000000000673c4 */ /* 0x000ea80000000000 */
[----:B-1----:R-:W-:-:S02]  /*4440*/  ISETP.EQ.U32.AND P0, PT, R2, UR4, PT ;  /* 0x0000000402007c0c */ /* 0x002fc4000bf02070 */
[----:B----4-:R-:W-:-:S11]  /*4450*/  MOV R2, UR7 ;  /* 0x0000000700027c02 */ /* 0x010fd60008000f00 */
[----:B------:R1:W-:Y:S01]  /*4460*/  @P0 ATOMS.AND RZ, [UR8+0x14], R2 ;  /* 0x00001402ffff098c */ /* 0x0003e2000a800008 */
[----:B--2---:R-:W-:-:S05]  /*4470*/  IMAD.U32 R0, RZ, RZ, UR6 ;  /* 0x00000006ff007e24 */ /* 0x004fca000f8e00ff */
[----:B------:R1:W-:Y:S01]  /*4480*/  @P0 ATOMS.AND RZ, [UR8+0x18], R0 ;  /* 0x00001800ffff098c */ /* 0x0003e2000a800008 */
[----:B------:R-:W-:Y:S05]  /*4490*/  BRA `(.L_x_85) ;  /* 0x0000000000147947 */ /* 0x000fea0003800000 */
.L_x_84:
[----:B------:R-:W-:Y:S02]  /*44a0*/  MOV R2, 0x44c0 ;  /* 0x000044c000027802 */ /* 0x000fe40000000f00 */
[----:B---3-5:R-:W-:Y:S05]  /*44b0*/  CALL.REL.NOINC `($__internal_0_$__cuda_sm10x_tcgen05_guardrail_trap_col_being_dealloced_not_returned_by_alloc) ;  /* 0x0000005800187944 */ /* 0x028fea0003c00000 */
[----:B------:R-:W-:Y:S05]  /*44c0*/  BRA `(.L_x_85) ;  /* 0x0000000000087947 */ /* 0x000fea0003800000 */
.L_x_83:
[----:B------:R-:W-:Y:S02]  /*44d0*/  MOV R2, 0x44f0 ;  /* 0x000044f000027802 */ /* 0x000fe40000000f00 */
[----:B---3-5:R-:W-:Y:S05]  /*44e0*/  CALL.REL.NOINC `($__internal_2_$__cuda_sm10x_tcgen05_guardrail_trap_unallocated_columns_being_dealloced) ;  /* 0x0000005800247944 */ /* 0x028fea0003c00000 */
.L_x_85:
[----:B------:R-:W-:Y:S01]  /*44f0*/  NOP ;  /* 0x0000000000007918 */ /* 0x000fe20000000000 */
[----:B------:R-:W-:Y:S05]  /*4500*/  EXIT ;  /* 0x000000000000794d */ /* 0x000fea0003800000 */
.L_x_56:
[----:B------:R-:W-:-:S09]  /*4510*/  UISETP.NE.OR UP0, UPT, UR18, 0x3, !UP4 ;  /* 0x000000031200788c */ /* 0x000fd2000e705670 */
[----:B------:R-:W-:Y:S05]  /*4520*/  BRA.U UP0, `(.L_x_86) ;  /* 0x0000001100e87547 */ /* 0x000fea000b800000 */
[----:B------:R-:W2:Y:S01]  /*4530*/  LDCU.64 UR4, c[0x0][0x888] ;  /* 0x00011100ff0477ac */ /* 0x000ea20008000a00 */
[----:B------:R-:W3:Y:S01]  /*4540*/  LDC.64 R12, c[0x0][0x348] ;  /* 0x0000d200ff0c7b82 */ /* 0x000ee20000000a00 */
[----:B------:R-:W-:Y:S02]  /*4550*/  HFMA2 R9, -RZ, RZ, 0, 0 ;  /* 0x00000000ff097431 */ /* 0x000fe400000001ff */
[----:B------:R-:W-:Y:S01]  /*4560*/  IMAD.MOV.U32 R11, RZ, RZ, 0x1 ;  /* 0x00000001ff0b7424 */ /* 0x000fe200078e00ff */
[----:B------:R-:W4:Y:S01]  /*4570*/  LDCU UR46, c[0x0][0x370] ;  /* 0x00006e00ff2e77ac */ /* 0x000f220008000800 */
[----:B------:R-:W-:Y:S01]  /*4580*/  IMAD.MOV.U32 R10, RZ, RZ, RZ ;  /* 0x000000ffff0a7224 */ /* 0x000fe200078e00ff */
[----:B------:R-:W-:Y:S01]  /*4590*/  MOV R3, 0x1000 ;  /* 0x0000100000037802 */ /* 0x000fe20000000f00 */
[----:B------:R-:W4:Y:S01]  /*45a0*/  LDCU.128 UR48, c[0x0][0xb10] ;  /* 0x00016200ff3077ac */ /* 0x000f220008000c00 */
[----:B------:R-:W1:Y:S01]  /*45b0*/  LDCU UR37, c[0x0][0x374] ;  /* 0x00006e80ff2577ac */ /* 0x000e620008000800 */
[----:B------:R-:W1:Y:S01]  /*45c0*/  LDCU.64 UR38, c[0x0][0x890] ;  /* 0x00011200ff2677ac */ /* 0x000e620008000a00 */
[----:B--2---:R-:W-:Y:S01]  /*45d0*/  UISETP.NE.U32.AND UP0, UPT, UR4, URZ, UPT ;  /* 0x000000ff0400728c */ /* 0x004fe2000bf05070 */
[----:B------:R-:W2:Y:S01]  /*45e0*/  LDCU UR15, c[0x0][0xb0c] ;  /* 0x00016180ff0f77ac */ /* 0x000ea20008000800 */
[----:B------:R-:W3:Y:S01]  /*45f0*/  LDCU UR56, c[0x0][0xb20] ;  /* 0x00016400ff3877ac */ /* 0x000ee20008000800 */
[----:B------:R-:W3:Y:S01]  /*4600*/  LDCU UR4, c[0x0][0xb30] ;  /* 0x00016600ff0477ac */ /* 0x000ee20008000800 */
[----:B------:R-:W-:Y:S01]  /*4610*/  UMOV UR21, 0x400 ;  /* 0x0000040000157882 */ /* 0x000fe20000000000 */
[----:B----4-:R-:W-:-:S02]  /*4620*/  UIMAD.WIDE.U32 UR6, UR46, UR48, URZ ;  /* 0x000000302e0672a5 */ /* 0x010fc4000f8e00ff */
[----:B-1----:R-:W-:Y:S02]  /*4630*/  UIMAD.WIDE.U32 UR8, UR37, UR51, URZ ;  /* 0x00000033250872a5 */ /* 0x002fe4000f8e00ff */
[----:B------:R-:W-:Y:S02]  /*4640*/  ULEA UR21, UR47, UR21, 0x18 ;  /* 0x000000152f157291 */ /* 0x000fe4000f8ec0ff */
[----:B------:R-:W-:Y:S02]  /*4650*/  UISETP.NE.AND.EX UP6, UPT, UR5, URZ, UPT, UP0 ;  /* 0x000000ff0500728c */ /* 0x000fe4000bfc5300 */
[----:B------:R-:W-:Y:S02]  /*4660*/  UISETP.NE.AND UP0, UPT, UR45, 0x1, UPT ;  /* 0x000000012d00788c */ /* 0x000fe4000bf05270 */
[----:B------:R-:W-:Y:S02]  /*4670*/  UISETP.NE.U32.AND UP0, UPT, UR38, URZ, UPT ;  /* 0x000000ff2600728c */ /* 0x000fe4000bf05070 */
[----:B------:R-:W-:Y:S01]  /*4680*/  UIADD3 UR52, UPT, UPT, UR21, 0x68, URZ ;  /* 0x0000006815347890 */ /* 0x000fe2000fffe0ff */
[----:B------:R-:W-:Y:S01]  /*4690*/  UMOV UR6, UR7 ;  /* 0x0000000700067c82 */ /* 0x000fe20008000000 */
[----:B------:R-:W-:Y:S01]  /*46a0*/  UMOV UR53, UR9 ;  /* 0x0000000900357c82 */ /* 0x000fe20008000000 */
[----:B------:R-:W-:-:S02]  /*46b0*/  UISETP.GE.AND UP2, UPT, UR45, 0x1, UPT ;  /* 0x000000012d00788c */ /* 0x000fc4000bf46270 */
[----:B------:R-:W-:Y:S02]  /*46c0*/  UISETP.NE.AND.EX UP5, UPT, UR39, URZ, UPT, UP0 ;  /* 0x000000ff2700728c */ /* 0x000fe4000bfa5300 */
[----:B------:R-:W-:Y:S01]  /*46d0*/  UPLOP3.LUT UP3, UPT, UPT, UPT, UPT, 0x40, 0x4 ;  /* 0x000000000004789c */ /* 0x000fe20003f6e870 */
[----:B------:R-:W1:Y:S01]  /*46e0*/  LDCU.64 UR22, c[0x0][0xb28] ;  /* 0x00016500ff1677ac */ /* 0x000e620008000a00 */
[----:B--2---:R-:W-:Y:S02]  /*46f0*/  UISETP.NE.AND UP2, UPT, UR15, 0x1, UPT ;  /* 0x000000010f00788c */ /* 0x004fe4000bf45270 */
[----:B------:R-:W-:Y:S02]  /*4700*/  UIADD3 UR41, UPT, UPT, UR21, 0x50, URZ ;  /* 0x0000005015297890 */ /* 0x000fe4000fffe0ff */
[----:B------:R-:W-:Y:S02]  /*4710*/  UIADD3 UR33, UPT, UPT, UR21, 0x58, URZ ;  /* 0x0000005815217890 */ /* 0x000fe4000fffe0ff */
[----:B------:R-:W-:-:S02]  /*4720*/  UIADD3 UR25, UPT, UPT, UR21, 0x60, URZ ;  /* 0x0000006015197890 */ /* 0x000fc4000fffe0ff */
[----:B------:R-:W-:Y:S02]  /*4730*/  UPRMT UR52, UR47, 0x654, UR52 ;  /* 0x000006542f347896 */ /* 0x000fe40008000034 */
[----:B------:R-:W-:Y:S02]  /*4740*/  USHF.R.U32.HI UR54, URZ, UR49, UR6 ;  /* 0x00000031ff367299 */ /* 0x000fe40008011606 */
[----:B---3--:R-:W-:Y:S02]  /*4750*/  USHF.R.U32.HI UR53, URZ, UR56, UR53 ;  /* 0x00000038ff357299 */ /* 0x008fe40008011635 */
[----:B------:R-:W-:Y:S02]  /*4760*/  UISETP.NE.AND UP0, UPT, UR50, 0x1, UPT ;  /* 0x000000013200788c */ /* 0x000fe4000bf05270 */
[----:B------:R-:W-:-:S11]  /*4770*/  UISETP.NE.AND UP4, UPT, UR4, 0x1, UPT ;  /* 0x000000010400788c */ /* 0x000fd6000bf85270 */
.L_x_97:
[C---:B------:R-:W-:Y:S02]  /*4780*/  LEA R8, R10.reuse, UR21, 0x3 ;  /* 0x000000150a087c11 */ /* 0x040fe4000f8e18ff */
[----:B------:R-:W-:Y:S02]  /*4790*/  SHF.L.U32 R0, R9, 0x1f, RZ ;  /* 0x0000001f09007819 */ /* 0x000fe400000006ff */
[----:B------:R-:W-:Y:S02]  /*47a0*/  LEA R4, R10, UR21, 0x4 ;  /* 0x000000150a047c11 */ /* 0x000fe4000f8e20ff */
[----:B--2---:R-:W2:Y:S02]  /*47b0*/  SYNCS.PHASECHK.TRANS64.TRYWAIT P0, [R8+URZ+0xa0], R0 ;  /* 0x0000a000080075a7 */ /* 0x004ea400080011ff */
[----:B--2---:R-:W-:Y:S05]  /*47c0*/  @!P0 BRA `(.L_x_87) ;  /* 0x0000005000048947 */ /* 0x004fea0003800000 */
.L_x_182:
[----:B------:R-:W3:Y:S01]  /*47d0*/  LDS.128 R4, [R4+0x130] ;  /* 0x0001300004047984 */ /* 0x000ee20000000c00 */
[----:B------:R-:W-:Y:S01]  /*47e0*/  UISETP.GE.AND UP0, UPT, UR45, 0x1, UPT ;  /* 0x000000012d00788c */ /* 0x000fe2000bf06270 */
[----:B------:R-:W-:Y:S01]  /*47f0*/  @!PT LDS RZ, [RZ] ;  /* 0x00000000fffff984 */ /* 0x000fe20000000800 */
[----:B------:R-:W-:Y:S01]  /*4800*/  @!PT LDS RZ, [RZ] ;  /* 0x00000000fffff984 */ /* 0x000fe20000000800 */
[----:B------:R-:W-:Y:S01]  /*4810*/  @!PT LDS RZ, [RZ] ;  /* 0x00000000fffff984 */ /* 0x000fe20000000800 */
[----:B------:R-:W-:Y:S01]  /*4820*/  @!PT LDS RZ, [RZ] ;  /* 0x00000000fffff984 */ /* 0x000fe20000000800 */
[----:B------:R4:W-:Y:S06]  /*4830*/  MEMBAR.ALL.CTA ;  /* 0x0000000000007992 */ /* 0x0009ec0000008000 */
[----:B----4-:R-:W4:Y:S01]  /*4840*/  FENCE.VIEW.ASYNC.S ;  /* 0x00000000000073c6 */ /* 0x010f220000000000 */
[----:B---3--:R-:W-:Y:S11]  /*4850*/  LOP3.LUT P0, RZ, R6, 0x1, RZ, 0xc0, !PT ;  /* 0x0000000106ff7812 */ /* 0x008ff6000780c0ff */
[----:B------:R-:W-:Y:S02]  /*4860*/  @!UPT UIADD3 URZ, UPT, UPT, URZ, URZ, URZ ;  /* 0x000000fffffff290 */ /* 0x000fe4000fffe0ff */
[----:B----4-:R-:W-:Y:S01]  /*4870*/  VOTEU.ANY UP2, P0 ;  /* 0x0000000000ff7886 */ /* 0x010fe20000040100 */
[----:B------:R-:W-:Y:S11]  /*4880*/  PLOP3.LUT P0, PT, PT, PT, UP2, 0x80, 0x8 ;  /* 0x000000000008781c */ /* 0x000ff60003f0f028 */
[----:B------:R-:W-:Y:S02]  /*4890*/  @!UPT UIADD3 URZ, UPT, UPT, URZ, URZ, URZ ;  /* 0x000000fffffff290 */ /* 0x000fe4000fffe0ff */
[----:B--2---:R-:W-:Y:S02]  /*48a0*/  @P0 SHF.R.U32.HI R0, RZ, 0x10, R5 ;  /* 0x00000010ff000819 */ /* 0x004fe40000011605 */
[----:B------:R-:W-:Y:S02]  /*48b0*/  @P0 MOV R2, R4 ;  /* 0x0000000400020202 */ /* 0x000fe40000000f00 */
[----:B------:R-:W-:Y:S01]  /*48c0*/  @P0 R2UR UR4, R0 ;  /* 0x00000000000402ca */ /* 0x000fe200000e0000 */
[----:B------:R-:W-:Y:S01]  /*48d0*/  VIADD R0, R8, 0xb0 ;  /* 0x000000b008007836 */ /* 0x000fe20000000000 */
[----:B------:R-:W-:Y:S02]  /*48e0*/  @P0 LOP3.LUT R4, R5, 0xffff, RZ, 0xc0, !PT ;  /* 0x0000ffff05040812 */ /* 0x000fe400078ec0ff */
[----:B------:R-:W-:Y:S02]  /*48f0*/  @P0 R2UR UR6, R2 ;  /* 0x00000000020602ca */ /* 0x000fe400000e0000 */
[----:B------:R-:W-:Y:S02]  /*4900*/  PRMT R0, RZ, 0x654, R0 ;  /* 0x00000654ff007816 */ /* 0x000fe40000000000 */
[----:B------:R-:W-:Y:S02]  /*4910*/  @P0 R2UR UR5, R4 ;  /* 0x00000000040502ca */ /* 0x000fe400000e0000 */
[----:B------:R2:W-:Y:S03]  /*4920*/  SYNCS.ARRIVE.TRANS64.RED.A1T0 RZ, [R0+URZ], RZ ;  /* 0x000000ff00ff79a7 */ /* 0x0005e600081004ff */
[----:B------:R-:W-:Y:S04]  /*4930*/  @UP2 UMOV UR29, UR4 ;  /* 0x00000004001d2c82 */ /* 0x000fe80008000000 */
[----:B------:R-:W-:Y:S04]  /*4940*/  @UP2 UMOV UR14, UR6 ;  /* 0x00000006000e2c82 */ /* 0x000fe80008000000 */
[----:B------:R-:W-:Y:S01]  /*4950*/  @UP2 UMOV UR13, UR5 ;  /* 0x00000005000d2c82 */ /* 0x000fe20008000000 */
[----:B------:R-:W-:Y:S05]  /*4960*/  BRA.U !UP0, `(.L_x_88) ;  /* 0x0000000108c07547 */ /* 0x000fea000b800000 */
[----:B------:R-:W-:Y:S02]  /*4970*/  UIMAD.WIDE.U32 UR16, UR13, UR51, URZ ;  /* 0x000000330d1072a5 */ /* 0x000fe4000f8e00ff */
[----:B------:R-:W-:Y:S02]  /*4980*/  UP2UR UR20, UPR, URZ, 0x4 ;  /* 0x00000004ff147883 */ /* 0x000fe40008000000 */
[----:B------:R-:W-:Y:S02]  /*4990*/  UISETP.NE.AND UP2, UPT, UR50, 0x1, UPT ;  /* 0x000000013200788c */ /* 0x000fe4000bf45270 */
[----:B------:R-:W-:Y:S02]  /*49a0*/  UIMAD.WIDE.U32 UR18, UR14, UR48, URZ ;  /* 0x000000300e1272a5 */ /* 0x000fe4000f8e00ff */
[----:B------:R-:W-:Y:S02]  /*49b0*/  USEL UR4, UR37, UR53, !UP2 ;  /* 0x0000003525047287 */ /* 0x000fe4000d000000 */
[----:B------:R-:W-:Y:S02]  /*49c0*/  UISETP.NE.AND UP0, UPT, UR15, 0x1, UPT ;  /* 0x000000010f00788c */ /* 0x000fe4000bf05270 */
[----:B------:R-:W-:Y:S02]  /*49d0*/  UP2UR UR24, UPR, URZ, 0x2 ;  /* 0x00000002ff187883 */ /* 0x000fe40008000000 */
[----:B------:R-:W-:Y:S02]  /*49e0*/  UISETP.NE.AND UP1, UPT, UR45, 0x1, UPT ;  /* 0x000000012d00788c */ /* 0x000fe4000bf25270 */
[----:B-1----:R-:W-:Y:S02]  /*49f0*/  UIMAD.WIDE.U32 UR8, UR4, UR22, URZ ;  /* 0x00000016040872a5 */ /* 0x002fe4000f8e00ff */
[----:B------:R-:W-:Y:S01]  /*4a00*/  USEL UR7, UR46, UR54, !UP0 ;  /* 0x000000362e077287 */ /* 0x000fe2000c000000 */
[----:B------:R-:W-:Y:S02]  /*4a10*/  UMOV UR5, UR17 ;  /* 0x0000001100057c82 */ /* 0x000fe40008000000 */
[----:B------:R-:W-:Y:S02]  /*4a20*/  USHF.R.U32.HI UR6, URZ, UR56, UR5 ;  /* 0x00000038ff067299 */ /* 0x000fe40008011605 */
[----:B------:R-:W-:Y:S02]  /*4a30*/  UIMAD.WIDE.U32 UR10, UR7, UR22, URZ ;  /* 0x00000016070a72a5 */ /* 0x000fe4000f8e00ff */
[----:B------:R-:W-:Y:S02]  /*4a40*/  USEL UR6, UR13, UR6, !UP2 ;  /* 0x000000060d067287 */ /* 0x000fe4000d000000 */
[----:B------:R-:W-:Y:S01]  /*4a50*/  UISETP.NE.AND UP2, UPT, UR20, URZ, UPT ;  /* 0x000000ff1400728c */ /* 0x000fe2000bf45270 */
[----:B------:R-:W-:Y:S02]  /*4a60*/  UMOV UR5, UR19 ;  /* 0x0000001300057c82 */ /* 0x000fe40008000000 */
[----:B------:R-:W-:Y:S03]  /*4a70*/  USHF.R.U32.HI UR12, URZ, UR49, UR5 ;  /* 0x00000031ff0c7299 */ /* 0x000fe60008011605 */
[----:B------:R-:W-:Y:S02]  /*4a80*/  UMOV UR5, UR9 ;  /* 0x0000000900057c82 */ /* 0x000fe40008000000 */
[----:B------:R-:W-:Y:S03]  /*4a90*/  @UP1 USHF.R.U32.HI UR4, URZ, UR23, UR5 ;  /* 0x00000017ff041299 */ /* 0x000fe60008011605 */
[----:B------:R-:W-:Y:S01]  /*4aa0*/  UMOV UR5, UR11 ;  /* 0x0000000b00057c82 */ /* 0x000fe20008000000 */
[----:B------:R-:W-:Y:S02]  /*4ab0*/  UIMAD UR4, UR45, UR4, URZ ;  /* 0x000000042d0472a4 */ /* 0x000fe4000f8e02ff */
[----:B------:R-:W-:Y:S02]  /*4ac0*/  @UP1 USHF.R.U32.HI UR7, URZ, UR23, UR5 ;  /* 0x00000017ff071299 */ /* 0x000fe40008011605 */
[----:B------:R-:W-:Y:S02]  /*4ad0*/  USEL UR5, UR14, UR12, !UP0 ;  /* 0x0000000c0e057287 */ /* 0x000fe4000c000000 */
[----:B------:R-:W-:Y:S02]  /*4ae0*/  UIMAD.WIDE.U32 UR10, UR6, UR22, URZ ;  /* 0x00000016060a72a5 */ /* 0x000fe4000f8e00ff */
[----:B------:R-:W-:Y:S02]  /*4af0*/  UIMAD UR8, UR45, UR7, URZ ;  /* 0x000000072d0872a4 */ /* 0x000fe4000f8e02ff */
[----:B------:R-:W-:Y:S03]  /*4b00*/  UISETP.GE.AND UP0, UPT, UR6, UR4, UPT ;  /* 0x000000040600728c */ /* 0x000fe6000bf06270 */
[----:B------:R-:W-:Y:S01]  /*4b10*/  UMOV UR4, UR11 ;  /* 0x0000000b00047c82 */ /* 0x000fe20008000000 */
[----:B------:R-:W-:Y:S02]  /*4b20*/  UISETP.GE.OR UP0, UPT, UR5, UR8, UP0 ;  /* 0x000000080500728c */ /* 0x000fe40008706670 */
[----:B------:R-:W-:Y:S02]  /*4b30*/  USHF.R.U32.HI UR4, URZ, UR23, UR4 ;  /* 0x00000017ff047299 */ /* 0x000fe40008011604 */
[----:B------:R-:W-:Y:S02]  /*4b40*/  UIMAD.WIDE.U32 UR8, UR5, UR22, URZ ;  /* 0x00000016050872a5 */ /* 0x000fe4000f8e00ff */
[----:B------:R-:W-:Y:S04]  /*4b50*/  USEL UR10, UR6, UR4, !UP1 ;  /* 0x00000004060a7287 */ /* 0x000fe8000c800000 */
[----:B------:R-:W-:Y:S01]  /*4b60*/  UIADD3 UR11, UPT, UPT, -UR10, URZ, URZ ;  /* 0x000000ff0a0b7290 */ /* 0x000fe2000fffe1ff */
[----:B------:R-:W-:Y:S02]  /*4b70*/  @!UP0 UMOV UR4, UR9 ;  /* 0x0000000900048c82 */ /* 0x000fe40008000000 */
[----:B------:R-:W-:Y:S02]  /*4b80*/  @!UP0 USHF.R.U32.HI UR4, URZ, UR23, UR4 ;  /* 0x00000017ff048299 */ /* 0x000fe40008011604 */
[----:B------:R-:W-:Y:S02]  /*4b90*/  UIMAD UR8, UR45, UR11, UR6 ;  /* 0x0000000b2d0872a4 */ /* 0x000fe4000f8e0206 */
[----:B------:R-:W-:Y:S02]  /*4ba0*/  @!UP0 USEL UR4, UR5, UR4, !UP1 ;  /* 0x0000000405048287 */ /* 0x000fe4000c800000 */
[----:B------:R-:W-:Y:S02]  /*4bb0*/  UISETP.NE.AND UP1, UPT, UR24, URZ, UPT ;  /* 0x000000ff1800728c */ /* 0x000fe4000bf25270 */
[----:B------:R-:W-:Y:S02]  /*4bc0*/  @!UP0 UIMAD UR7, UR7, UR8, UR4 ;  /* 0x00000008070782a4 */ /* 0x000fe4000f8e0204 */
[----:B------:R-:W-:Y:S02]  /*4bd0*/  @!UP0 UIADD3 UR9, UPT, UPT, UR10, -UR4, URZ ;  /* 0x800000040a098290 */ /* 0x000fe4000fffe0ff */
[----:B------:R-:W-:Y:S02]  /*4be0*/  UIADD3 UR8, UPT, UPT, -UR6, URZ, URZ ;  /* 0x000000ff06087290 */ /* 0x000fe4000fffe1ff */
[----:B------:R-:W-:Y:S02]  /*4bf0*/  UIADD3 UR4, UPT, UPT, -UR5, URZ, URZ ;  /* 0x000000ff05047290 */ /* 0x000fe4000fffe1ff */
[----:B------:R-:W-:Y:S03]  /*4c00*/  @!UP0 UIMAD UR6, UR9, UR45, UR5 ;  /* 0x0000002d090682a4 */ /* 0x000fe6000f8e0205 */
[----:B------:R-:W-:Y:S01]  /*4c10*/  @!UP0 UMOV UR5, UR7 ;  /* 0x0000000700058c82 */ /* 0x000fe20008000000 */
[----:B------:R-:W-:Y:S02]  /*4c20*/  UIMAD UR7, UR15, UR4, UR14 ;  /* 0x000000040f0772a4 */ /* 0x000fe4000f8e020e */
[----:B------:R-:W-:Y:S02]  /*4c30*/  UIMAD UR4, UR50, UR8, UR13 ;  /* 0x00000008320472a4 */ /* 0x000fe4000f8e020d */
[----:B------:R-:W-:Y:S02]  /*4c40*/  UIMAD UR14, UR5, UR15, UR7 ;  /* 0x0000000f050e72a4 */ /* 0x000fe4000f8e0207 */
[----:B------:R-:W-:Y:S11]  /*4c50*/  UIMAD UR13, UR6, UR50, UR4 ;  /* 0x00000032060d72a4 */ /* 0x000ff6000f8e0204 */
[----:B------:R-:W-:Y:S01]  /*4c60*/  @!UPT UIADD3 URZ, UPT, UPT, URZ, URZ, URZ ;  /* 0x000000fffffff290 */ /* 0x000fe2000fffe0ff */
.L_x_88:
[----:B------:R-:W3:Y:S01]  /*4c70*/  @!UP4 LDCU.128 UR8, c[0x0][0xb10] ;  /* 0x00016200ff08c7ac */ /* 0x000ee20008000c00 */
[----:B------:R-:W-:Y:S02]  /*4c80*/  ISETP.NE.U32.AND P0, PT, RZ, UR38, PT ;  /* 0x00000026ff007c0c */ /* 0x000fe4000bf05070 */
[----:B------:R-:W-:Y:S02]  /*4c90*/  SHF.L.U32 R4, R11, 0x1f, RZ ;  /* 0x0000001f0b047819 */ /* 0x000fe400000006ff */
[----:B------:R-:W-:Y:S01]  /*4ca0*/  ISETP.NE.AND.EX P0, PT, RZ, UR39, PT, P0 ;  /* 0x00000027ff007c0c */ /* 0x000fe2000bf05300 */
[----:B------:R-:W4:Y:S01]  /*4cb0*/  @!UP4 LDCU UR5, c[0x0][0xb0c] ;  /* 0x00016180ff05c7ac */ /* 0x000f220008000800 */
[----:B------:R-:W-:Y:S02]  /*4cc0*/  USHF.L.U32 UR42, UR30, 0x7, URZ ;  /* 0x000000071e2a7899 */ /* 0x000fe400080006ff */
[----:B------:R-:W-:Y:S02]  /*4cd0*/  USHF.L.U32 UR43, UR31, 0x6, URZ ;  /* 0x000000061f2b7899 */ /* 0x000fe400080006ff */
[----:B---3--:R-:W-:Y:S07]  /*4ce0*/  UIMAD.WIDE.U32 UR6, UR14, UR8, URZ ;  /* 0x000000080e0672a5 */ /* 0x008fee000f8e00ff */
[----:B------:R-:W-:Y:S01]  /*4cf0*/  @!UP4 UMOV UR4, UR7 ;  /* 0x000000070004cc82 */ /* 0x000fe20008000000 */
[----:B----4-:R-:W-:Y:S02]  /*4d00*/  @!UP4 UISETP.NE.AND UP0, UPT, UR5, 0x1, UPT ;  /* 0x000000010500c88c */ /* 0x010fe4000bf05270 */
[----:B------:R-:W-:Y:S02]  /*4d10*/  @!UP4 USHF.R.U32.HI UR4, URZ, UR9, UR4 ;  /* 0x00000009ff04c299 */ /* 0x000fe40008011604 */
[----:B------:R-:W-:Y:S02]  /*4d20*/  UIMAD.WIDE.U32 UR6, UR13, UR11, URZ ;  /* 0x0000000b0d0672a5 */ /* 0x000fe4000f8e00ff */
[----:B------:R-:W-:Y:S02]  /*4d30*/  @!UP4 USEL UR8, UR14, UR4, !UP0 ;  /* 0x000000040e08c287 */ /* 0x000fe4000c000000 */
[----:B------:R-:W-:Y:S03]  /*4d40*/  @!UP4 UISETP.NE.AND UP0, UPT, UR10, 0x1, UPT ;  /* 0x000000010a00c88c */ /* 0x000fe6000bf05270 */
[----:B------:R-:W-:Y:S02]  /*4d50*/  @!UP4 UMOV UR6, UR7 ;  /* 0x000000070006cc82 */ /* 0x000fe40008000000 */
[----:B------:R-:W3:Y:S02]  /*4d60*/  @!UP4 LDCU UR4, c[0x0][0xb20] ;  /* 0x00016400ff04c7ac */ /* 0x000ee40008000800 */
[----:B---3--:R-:W-:Y:S04]  /*4d70*/  @!UP4 USHF.R.U32.HI UR6, URZ, UR4, UR6 ;  /* 0x00000004ff06c299 */ /* 0x008fe80008011606 */
[----:B------:R-:W-:Y:S04]  /*4d80*/  @!UP4 USEL UR6, UR13, UR6, !UP0 ;  /* 0x000000060d06c287 */ /* 0x000fe8000c000000 */
[----:B------:R-:W-:Y:S02]  /*4d90*/  @!UP4 UIADD3 UR4, UPT, UPT, -UR8, UR6, URZ ;  /* 0x000000060804c290 */ /* 0x000fe4000fffe1ff */
[----:B------:R-:W-:Y:S02]  /*4da0*/  @!UP4 UIADD3 UR6, UPT, UPT, UR8, -UR6, URZ ;  /* 0x800000060806c290 */ /* 0x000fe4000fffe0ff */
[----:B------:R-:W-:Y:S02]  /*4db0*/  @!UP4 UIMAD UR14, UR4, UR5, UR14 ;  /* 0x00000005040ec2a4 */ /* 0x000fe4000f8e020e */
[----:B------:R-:W-:Y:S01]  /*4dc0*/  @!UP4 UIMAD UR13, UR6, UR10, UR13 ;  /* 0x0000000a060dc2a4 */ /* 0x000fe2000f8e020d */
[----:B------:R-:W-:Y:S11]  /*4dd0*/  BRA.U UP3, `(.L_x_89) ;  /* 0x0000000103107547 */ /* 0x000ff6000b800000 */
[----:B------:R-:W-:Y:S04]  /*4de0*/  MOV R2, UR55 ;  /* 0x0000003700027c02 */ /* 0x000fe80008000f00 */
[----:B------:R-:W-:Y:S04]  /*4df0*/  SHF.L.U32 R2, R2, 0x1f, RZ ;  /* 0x0000001f02027819 */ /* 0x000fe800000006ff */
[----:B------:R-:W3:Y:S02]  /*4e00*/  SYNCS.PHASECHK.TRANS64.TRYWAIT P1, [UR21+0x98], R2 ;  /* 0x00009802ff0075a7 */ /* 0x000ee40008021115 */
[----:B---3--:R-:W-:Y:S05]  /*4e10*/  @!P1 BRA `(.L_x_90) ;  /* 0x0000004800849947 */ /* 0x008fea0003800000 */
.L_x_89:
[----:B------:R-:W-:Y:S05]  /*4e20*/  BRA.U !UP5, `(.L_x_91) ;  /* 0x000000010d387547 */ /* 0x000fea000b800000 */
[----:B------:R-:W-:Y:S01]  /*4e30*/  UPLOP3.LUT UP1, UPT, UPT, UPT, UP6, 0x80, 0x8 ;  /* 0x000000000008789c */ /* 0x000fe20003f2f060 */
[----:B--2---:R-:W-:Y:S01]  /*4e40*/  HFMA2 R0, -RZ, RZ, 0, 5.9604644775390625e-08 ;  /* 0x00000001ff007431 */ /* 0x004fe200000001ff */
[----:B------:R-:W2:Y:S01]  /*4e50*/  LDCU.64 UR8, c[0x0][0x358] ;  /* 0x00006b00ff0877ac */ /* 0x000ea20008000a00 */
[----:B------:R-:W-:Y:S03]  /*4e60*/  IMAD.MOV.U32 R46, RZ, RZ, 0x1 ;  /* 0x00000001ff2e7424 */ /* 0x000fe600078e00ff */
[----:B------:R-:W-:Y:S05]  /*4e70*/  PLOP3.LUT P1, PT, PT, PT, UP1, 0x80, 0x8 ;  /* 0x000000000008781c */ /* 0x000fea0003f2f018 */
[----:B------:R-:W3:Y:S01]  /*4e80*/  @UP1 LDCU.64 UR4, c[0x0][0x888] ;  /* 0x00011100ff0417ac */ /* 0x000ee20008000a00 */
[----:B------:R-:W-:Y:S07]  /*4e90*/  @UP1 UIMAD UR6, UR36, UR38, URZ ;  /* 0x00000026240612a4 */ /* 0x000fee000f8e02ff */
[----:B------:R-:W-:Y:S01]  /*4ea0*/  @!P1 PRMT R46, R0, 0x7610, R46 ;  /* 0x00007610002e9816 */ /* 0x000fe2000000002e */
[----:B---3--:R-:W-:Y:S06]  /*4eb0*/  @UP1 UIMAD.WIDE UR4, UR6, 0x4, UR4 ;  /* 0x00000004060418a5 */ /* 0x008fec000f8e0204 */
[----:B------:R-:W-:Y:S01]  /*4ec0*/  IMAD.U32 R6, RZ, RZ, UR4 ;  /* 0x00000004ff067e24 */ /* 0x000fe2000f8e00ff */
[----:B------:R-:W-:Y:S04]  /*4ed0*/  MOV R7, UR5 ;  /* 0x0000000500077c02 */ /* 0x000fe80008000f00 */
[----:B------:R-:W3:Y:S01]  /*4ee0*/  @!UP1 LDCU UR4, c[0x0][0x880] ;  /* 0x00011000ff0497ac */ /* 0x000ee20008000800 */
[----:B--2--5:R4:W5:Y:S02]  /*4ef0*/  @P1 LDG.E R27, desc[UR8][R6.64] ;  /* 0x00000008061b1981 */ /* 0x024964000c1e1900 */
[----:B---34-:R-:W-:Y:S07]  /*4f00*/  @!P1 IMAD.U32 R27, RZ, RZ, UR4 ;  /* 0x00000004ff1b9e24 */ /* 0x018fee000f8e00ff */
.L_x_91:
[----:B-----5:R-:W-:Y:S01]  /*4f10*/  @!P0 FSETP.EQ.AND P2, PT, R27, RZ, PT ;  /* 0x000000ff1b00820b */ /* 0x020fe20003f42000 */
[----:B------:R-:W-:Y:S01]  /*4f20*/  @!UPT UIADD3 URZ, UPT, UPT, URZ, URZ, URZ ;  /* 0x000000fffffff290 */ /* 0x000fe2000fffe0ff */
[----:B------:R-:W-:Y:S11]  /*4f30*/  @!P0 BRA `(.L_x_92) ;  /* 0x0000000000148947 */ /* 0x000ff60003800000 */
[----:B------:R-:W-:Y:S02]  /*4f40*/  LOP3.LUT P0, RZ, R46, 0xff, RZ, 0xc0, !PT ;  /* 0x000000ff2eff7812 */ /* 0x000fe4000780c0ff */
[----:B------:R-:W-:Y:S04]  /*4f50*/  PLOP3.LUT P2, PT, PT, PT, UP1, 0x80, 0x8 ;  /* 0x000000000008781c */ /* 0x000fe80003f4f018 */
[----:B------:R-:W-:Y:S07]  /*4f60*/  PLOP3.LUT P2, PT, P2, PT, PT, 0x8, 0x80 ;  /* 0x000000000080781c */ /* 0x000fee000174e170 */
[----:B------:R-:W-:Y:S11]  /*4f70*/  @P0 FSETP.EQ.AND P2, PT, R27, RZ, PT ;  /* 0x000000ff1b00020b */ /* 0x000ff60003f42000 */
[----:B------:R-:W-:Y:S02]  /*4f80*/  @!UPT UIADD3 URZ, UPT, UPT, URZ, URZ, URZ ;  /* 0x000000fffffff290 */ /* 0x000fe4000fffe0ff */
.L_x_92:
[----:B------:R-:W3:Y:S01]  /*4f90*/  SYNCS.PHASECHK.TRANS64.TRYWAIT P0, [UR21+0x70], R4 ;  /* 0x00007004ff0075a7 */ /* 0x000ee20008001115 */
[----:B------:R-:W-:Y:S04]  /*4fa0*/  ELECT P1, URZ, PT ;  /* 0x0000000000ff782f */ /* 0x000fe80003820000 */
[----:B------:R-:W-:Y:S01]  /*4fb0*/  PLOP3.LUT P1, PT, P2, P1, PT, 0xf2, 0x2f ;  /* 0x00000000002f781c */ /* 0x000fe20001723e72 */
[----:B------:R-:W-:Y:S01]  /*4fc0*/  @!UPT UIADD3 URZ, UPT, UPT, URZ, URZ, URZ ;  /* 0x000000fffffff290 */ /* 0x000fe2000fffe0ff */
[----:B---3--:R-:W-:Y:S11]  /*4fd0*/  @!P0 BRA `(.L_x_93) ;  /* 0x00000048002c8947 */ /* 0x008ff60003800000 */
.L_x_185:
[----:B--2---:R-:W-:Y:S01]  /*4fe0*/  @!P1 IADD3 R2, P0, PT, R12, 0x580, RZ ;  /* 0x000005800c029810 */ /* 0x004fe20007f1e0ff */
[----:B------:R-:W-:Y:S01]  /*4ff0*/  VOTEU.ALL UP0, P1 ;  /* 0x0000000000ff7886 */ /* 0x000fe20000800000 */
[----:B------:R-:W-:Y:S01]  /*5000*/  UMOV UR6, 0x0 ;  /* 0x0000000000067882 */ /* 0x000fe20000000000 */
[----:B------:R-:W-:Y:S01]  /*5010*/  UMOV UR7, 0x10000000 ;  /* 0x1000000000077882 */ /* 0x000fe20000000000 */
[----:B------:R-:W-:Y:S01]  /*5020*/  @!P1 R2UR UR5, R2 ;  /* 0x00000000020592ca */ /* 0x000fe200000e0000 */
[----:B------:R-:W-:Y:S01]  /*5030*/  @!P1 IMAD.X R0, RZ, RZ, R13, P0 ;  /* 0x000000ffff009224 */ /* 0x000fe200000e060d */
[----:B------:R-:W-:Y:S02]  /*5040*/  @!UP0 UIADD3 UR40, UPT, UPT, UR21, 0x200, URZ ;  /* 0x0000020015288890 */ /* 0x000fe4000fffe0ff */
[----:B------:R-:W-:Y:S02]  /*5050*/  @!UP0 UIADD3 UR10, UPT, UPT, UR42, 0x40, URZ ;  /* 0x000000402a0a8890 */ /* 0x000fe4000fffe0ff */
[----:B------:R-:W-:Y:S01]  /*5060*/  @!P1 R2UR UR4, R0 ;  /* 0x00000000000492ca */ /* 0x000fe200000e0000 */
[----:B------:R-:W-:Y:S01]  /*5070*/  @!UP0 UIADD3 UR8, UPT, UPT, UR21, 0xa00, URZ ;  /* 0x00000a0015088890 */ /* 0x000fe2000fffe0ff */
[----:B------:R-:W-:Y:S01]  /*5080*/  @!P1 IMAD.MOV.U32 R0, RZ, RZ, 0x1000 ;  /* 0x00001000ff009424 */ /* 0x000fe200078e00ff */
[----:B------:R-:W-:Y:S01]  /*5090*/  VOTEU.ALL UP0, P1 ;  /* 0x0000000000ff7886 */ /* 0x000fe20000800000 */
[----:B------:R-:W-:Y:S01]  /*50a0*/  UMOV UR44, UR36 ;  /* 0x00000024002c7c82 */ /* 0x000fe20008000000 */
[----:B------:R-:W-:Y:S01]  /*50b0*/  UMOV UR9, UR41 ;  /* 0x0000002900097c82 */ /* 0x000fe20008000000 */
[----:B------:R-:W-:Y:S01]  /*50c0*/  UMOV UR11, UR43 ;  /* 0x0000002b000b7c82 */ /* 0x000fe20008000000 */
[----:B------:R-:W-:Y:S01]  /*50d0*/  IMAD.U32 R6, RZ, RZ, UR5 ;  /* 0x00000005ff067e24 */ /* 0x000fe2000f8e00ff */
[----:B------:R-:W-:Y:S05]  /*50e0*/  UMOV UR12, UR36 ;  /* 0x00000024000c7c82 */ /* 0x000fea0008000000 */
[----:B------:R-:W-:Y:S01]  /*50f0*/  IMAD.U32 R7, RZ, RZ, UR4 ;  /* 0x00000004ff077e24 */ /* 0x000fe2000f8e00ff */
[----:B------:R-:W-:Y:S04]  /*5100*/  @!P1 R2UR UR4, R6 ;  /* 0x00000000060492ca */ /* 0x000fe800000e0000 */
[----:B------:R-:W-:Y:S11]  /*5110*/  @!P1 R2UR UR5, R7 ;  /* 0x00000000070592ca */ /* 0x000ff600000e0000 */
[----:B------:R-:W-:Y:S02]  /*5120*/  @!UPT UIADD3 URZ, UPT, UPT, URZ, URZ, URZ ;  /* 0x000000fffffff290 */ /* 0x000fe4000fffe0ff */
[----:B------:R-:W-:Y:S01]  /*5130*/  @!UP0 UTMALDG.3D [UR40], [UR4], desc[UR6] ;  /* 0x00000628040085b4 */ /* 0x000fe20008011000 */
[----:B------:R-:W-:Y:S05]  /*5140*/  VOTEU.ALL UP0, P1 ;  /* 0x0000000000ff7886 */ /* 0x000fea0000800000 */
[----:B------:R2:W-:Y:S01]  /*5150*/  @!UP0 UTMALDG.3D [UR8], [UR4], desc[UR6] ;  /* 0x00000608040085b4 */ /* 0x0005e20008011000 */
[----:B------:R3:W-:Y:S01]  /*5160*/  @!P1 SYNCS.ARRIVE.TRANS64.RED.A0TR RZ, [UR21+0x50], R0 ;  /* 0x00005000ffff99a7 */ /* 0x0007e20008300415 */
[----:B--2---:R-:W-:Y:S09]  /*5170*/  UPRMT UR4, UR47, 0x654, UR41 ;  /* 0x000006542f047896 */ /* 0x004ff20008000029 */
[----:B------:R-:W-:Y:S01]  /*5180*/  SYNCS.ARRIVE.TRANS64.RED.A1T0 RZ, [UR4], RZ ;  /* 0x000000ffffff79a7 */ /* 0x000fe20008100404 */
[----:B------:R-:W2:Y:S02]  /*5190*/  SYNCS.PHASECHK.TRANS64.TRYWAIT P0, [UR21+0x78], R4 ;  /* 0x00007804ff0075a7 */ /* 0x000ea40008001115 */
[----:B--23--:R-:W-:Y:S05]  /*51a0*/  @!P0 BRA `(.L_x_94) ;  /* 0x0000004400d08947 */ /* 0x00cfea0003800000 */
.L_x_187:
[----:B------:R-:W-:Y:S01]  /*51b0*/  @!P1 IADD3 R2, P0, PT, R12, 0x580, RZ ;  /* 0x000005800c029810 */ /* 0x000fe20007f1e0ff */
[----:B------:R-:W-:Y:S01]  /*51c0*/  VOTEU.ALL UP0, P1 ;  /* 0x0000000000ff7886 */ /* 0x000fe20000800000 */
[----:B------:R-:W-:Y:S01]  /*51d0*/  UMOV UR6, 0x0 ;  /* 0x0000000000067882 */ /* 0x000fe20000000000 */
[----:B------:R-:W-:Y:S01]  /*51e0*/  UMOV UR7, 0x10000000 ;  /* 0x1000000000077882 */ /* 0x000fe20000000000 */
[----:B------:R-:W-:Y:S01]  /*51f0*/  @!P1 R2UR UR5, R2 ;  /* 0x00000000020592ca */ /* 0x000fe200000e0000 */
[----:B--2---:R-:W-:Y:S01]  /*5200*/  @!P1 IMAD.X R0, RZ, RZ, R13, P0 ;  /* 0x000000ffff009224 */ /* 0x004fe200000e060d */
[----:B------:R-:W-:Y:S02]  /*5210*/  @!UP0 UIADD3 UR34, UPT, UPT, UR42, 0x10, URZ ;  /* 0x000000102a228890 */ /* 0x000fe4000fffe0ff */
[----:B------:R-:W-:Y:S02]  /*5220*/  @!UP0 UIADD3 UR32, UPT, UPT, UR21, 0x1200, URZ ;  /* 0x0000120015208890 */ /* 0x000fe4000fffe0ff */
[----:B------:R-:W-:Y:S01]  /*5230*/  @!P1 R2UR UR4, R0 ;  /* 0x00000000000492ca */ /* 0x000fe200000e0000 */
[----:B------:R-:W-:Y:S01]  /*5240*/  @!UP0 UIADD3 UR10, UPT, UPT, UR42, 0x50, URZ ;  /* 0x000000502a0a8890 */ /* 0x000fe2000fffe0ff */
[----:B------:R-:W-:Y:S01]  /*5250*/  @!P1 IMAD.MOV.U32 R0, RZ, RZ, 0x1000 ;  /* 0x00001000ff009424 */ /* 0x000fe200078e00ff */
[----:B------:R-:W-:Y:S01]  /*5260*/  @!UP0 UIADD3 UR8, UPT, UPT, UR21, 0x1a00, URZ ;  /* 0x00001a0015088890 */ /* 0x000fe2000fffe0ff */
[----:B------:R-:W-:Y:S01]  /*5270*/  VOTEU.ALL UP0, P1 ;  /* 0x0000000000ff7886 */ /* 0x000fe20000800000 */
[----:B------:R-:W-:Y:S02]  /*5280*/  UMOV UR35, UR43 ;  /* 0x0000002b00237c82 */ /* 0x000fe40008000000 */
[----:B------:R-:W-:Y:S01]  /*5290*/  IMAD.U32 R6, RZ, RZ, UR5 ;  /* 0x00000005ff067e24 */ /* 0x000fe2000f8e00ff */
[----:B------:R-:W-:Y:S01]  /*52a0*/  UMOV UR9, UR33 ;  /* 0x0000002100097c82 */ /* 0x000fe20008000000 */
[----:B------:R-:W-:Y:S01]  /*52b0*/  UMOV UR11, UR43 ;  /* 0x0000002b000b7c82 */ /* 0x000fe20008000000 */
[----:B------:R-:W-:Y:S03]  /*52c0*/  UMOV UR12, UR36 ;  /* 0x00000024000c7c82 */ /* 0x000fe60008000000 */
        /* <DEDUP_REMOVED lines=12> */
.L_x_189:
[----:B------:R-:W-:Y:S01]  /*5390*/  @!P1 IADD3 R2, P0, PT, R12, 0x580, RZ ;  /* 0x000005800c029810 */ /* 0x000fe20007f1e0ff */
[----:B------:R-:W-:Y:S01]  /*53a0*/  VOTEU.ALL UP0, P1 ;  /* 0x0000000000ff7886 */ /* 0x000fe20000800000 */
[----:B------:R-:W-:Y:S01]  /*53b0*/  UMOV UR6, 0x0 ;  /* 0x0000000000067882 */ /* 0x000fe20000000000 */
[----:B------:R-:W-:Y:S01]  /*53c0*/  UMOV UR7, 0x10000000 ;  /* 0x1000000000077882 */ /* 0x000fe20000000000 */
[----:B------:R-:W-:Y:S01]  /*53d0*/  @!P1 R2UR UR5, R2 ;  /* 0x00000000020592ca */ /* 0x000fe200000e0000 */
[----:B--2---:R-:W-:Y:S01]  /*53e0*/  @!P1 IMAD.X R0, RZ, RZ, R13, P0 ;  /* 0x000000ffff009224 */ /* 0x004fe200000e060d */
[----:B------:R-:W-:Y:S01]  /*53f0*/  @!UP0 UIADD3 UR26, UPT, UPT, UR42, 0x20, URZ ;  /* 0x000000202a1a8890 */ /* 0x000fe2000fffe0ff */
[----:B------:R-:W-:Y:S01]  /*5400*/  VIADD R10, R10, 0x1 ;  /* 0x000000010a0a7836 */ /* 0x000fe20000000000 */
        /* <DEDUP_REMOVED lines=10> */
[----:B------:R-:W-:Y:S01]  /*54b0*/  UMOV UR11, UR43 ;  /* 0x0000002b000b7c82 */ /* 0x000fe20008000000 */
[----:B------:R-:W-:Y:S02]  /*54c0*/  UMOV UR12, UR36 ;  /* 0x00000024000c7c82 */ /* 0x000fe40008000000 */
        /* <DEDUP_REMOVED lines=12> */
.L_x_191:
[----:B------:R-:W-:Y:S01]  /*5590*/  UIADD3 UR31, UPT, UPT, UR14, UR63, URZ ;  /* 0x0000003f0e1f7290 */ /* 0x000fe2000fffe0ff */
[----:B------:R-:W-:Y:S01]  /*55a0*/  @!P1 IADD3 R2, P0, PT, R12, 0x580, RZ ;  /* 0x000005800c029810 */ /* 0x000fe20007f1e0ff */
[----:B------:R-:W-:Y:S01]  /*55b0*/  UPLOP3.LUT UP3, UPT, UPT, UPT, UPT, 0x80, 0x8 ;  /* 0x000000000008789c */ /* 0x000fe20003f6f070 */
[----:B------:R-:W-:Y:S01]  /*55c0*/  R2UR UR24, R50 ;  /* 0x00000000321872ca */ /* 0x000fe200000e0000 */
[----:B------:R-:W-:Y:S01]  /*55d0*/  VOTEU.ALL UP0, P1 ;  /* 0x0000000000ff7886 */ /* 0x000fe20000800000 */
[----:B------:R-:W-:Y:S01]  /*55e0*/  @!P1 R2UR UR5, R2 ;  /* 0x00000000020592ca */ /* 0x000fe200000e0000 */
[----:B--2---:R-:W-:Y:S01]  /*55f0*/  @!P1 IMAD.X R0, RZ, RZ, R13, P0 ;  /* 0x000000ffff009224 */ /* 0x004fe200000e060d */
[----:B------:R-:W-:Y:S01]  /*5600*/  UMOV UR6, 0x0 ;  /* 0x0000000000067882 */ /* 0x000fe20000000000 */
[----:B------:R-:W-:Y:S01]  /*5610*/  UMOV UR7, 0x10000000 ;  /* 0x1000000000077882 */ /* 0x000fe20000000000 */
[----:B------:R-:W-:Y:S01]  /*5620*/  @!UP0 UIADD3 UR18, UPT, UPT, UR42, 0x30, URZ ;  /* 0x000000302a128890 */ /* 0x000fe2000fffe0ff */
[----:B------:R-:W-:Y:S01]  /*5630*/  ISETP.NE.AND P0, PT, R10, 0x2, PT ;  /* 0x000000020a00780c */ /* 0x000fe20003f05270 */
[----:B------:R-:W-:Y:S01]  /*5640*/  @!UP0 UIADD3 UR16, UPT, UPT, UR21, 0x3200, URZ ;  /* 0x0000320015108890 */ /* 0x000fe2000fffe0ff */
[----:B------:R-:W-:Y:S01]  /*5650*/  @!P1 R2UR UR4, R0 ;  /* 0x00000000000492ca */ /* 0x000fe200000e0000 */
[----:B------:R-:W-:Y:S01]  /*5660*/  @!UP0 UIADD3 UR17, UPT, UPT, UR21, 0x68, URZ ;  /* 0x0000006815118890 */ /* 0x000fe2000fffe0ff */
[----:B------:R-:W-:Y:S01]  /*5670*/  SEL R0, RZ, 0x1, P0 ;  /* 0x00000001ff007807 */ /* 0x000fe20000000000 */
[----:B------:R-:W-:Y:S01]  /*5680*/  @!UP0 UIADD3 UR10, UPT, UPT, UR42, 0x70, URZ ;  /* 0x000000702a0a8890 */ /* 0x000fe2000fffe0ff */
[----:B------:R-:W-:Y:S01]  /*5690*/  LOP3.LUT R11, R11, 0x1, RZ, 0x3c, !PT ;  /* 0x000000010b0b7812 */ /* 0x000fe200078e3cff */
[----:B------:R-:W-:Y:S01]  /*56a0*/  @!UP0 UIADD3 UR8, UPT, UPT, UR21, 0x3a00, URZ ;  /* 0x00003a0015088890 */ /* 0x000fe2000fffe0ff */
[----:B------:R-:W-:Y:S01]  /*56b0*/  IMAD.U32 R4, RZ, RZ, UR5 ;  /* 0x00000005ff047e24 */ /* 0x000fe2000f8e00ff */
[----:B------:R-:W-:Y:S01]  /*56c0*/  VOTEU.ALL UP0, P1 ;  /* 0x0000000000ff7886 */ /* 0x000fe20000800000 */
[----:B------:R-:W-:Y:S01]  /*56d0*/  UMOV UR19, UR43 ;  /* 0x0000002b00137c82 */ /* 0x000fe20008000000 */
[----:B------:R-:W-:Y:S01]  /*56e0*/  UMOV UR20, UR36 ;  /* 0x0000002400147c82 */ /* 0x000fe20008000000 */
[----:B------:R-:W-:Y:S01]  /*56f0*/  UMOV UR11, UR43 ;  /* 0x0000002b000b7c82 */ /* 0x000fe20008000000 */
[----:B------:R-:W-:Y:S01]  /*5700*/  UMOV UR12, UR36 ;  /* 0x00000024000c7c82 */ /* 0x000fe20008000000 */
[----:B------:R-:W-:Y:S01]  /*5710*/  UMOV UR9, UR17 ;  /* 0x0000001100097c82 */ /* 0x000fe20008000000 */
[----:B------:R-:W-:Y:S01]  /*5720*/  IMAD.U32 R5, RZ, RZ, UR4 ;  /* 0x00000004ff057e24 */ /* 0x000fe2000f8e00ff */
[----:B------:R-:W-:Y:S01]  /*5730*/  @!P1 R2UR UR4, R4 ;  /* 0x00000000040492ca */ /* 0x000fe200000e0000 */
[----:B------:R-:W-:Y:S01]  /*5740*/  UIADD3 UR30, UPT, UPT, UR13, UR24, URZ ;  /* 0x000000180d1e7290 */ /* 0x000fe2000fffe0ff */
[----:B------:R-:W-:Y:S01]  /*5750*/  LOP3.LUT R9, R9, R0, RZ, 0x3c, !PT ;  /* 0x0000000009097212 */ /* 0x000fe200078e3cff */
[----:B------:R-:W-:Y:S01]  /*5760*/  UMOV UR36, UR29 ;  /* 0x0000001d00247c82 */ /* 0x000fe20008000000 */
[----:B------:R-:W-:Y:S02]  /*5770*/  @!P1 R2UR UR5, R5 ;  /* 0x00000000050592ca */ /* 0x000fe400000e0000 */
[----:B------:R-:W-:Y:S11]  /*5780*/  SEL R10, R10, RZ, P0 ;  /* 0x000000ff0a0a7207 */ /* 0x000ff60000000000 */
[----:B------:R2:W-:Y:S01]  /*5790*/  @!UP0 UTMALDG.3D [UR16], [UR4], desc[UR6] ;  /* 0x00000610040085b4 */ /* 0x0005e20008011000 */
[----:B------:R-:W-:Y:S05]  /*57a0*/  VOTEU.ALL UP0, P1 ;  /* 0x0000000000ff7886 */ /* 0x000fea0000800000 */
[----:B------:R2:W-:Y:S01]  /*57b0*/  @!UP0 UTMALDG.3D [UR8], [UR4], desc[UR6] ;  /* 0x00000608040085b4 */ /* 0x0005e20008011000 */
[----:B------:R2:W-:Y:S01]  /*57c0*/  @!P1 SYNCS.ARRIVE.TRANS64.RED.A0TR RZ, [UR21+0x68], R3 ;  /* 0x00006803ffff99a7 */ /* 0x0005e20008300415 */
[----:B------:R-:W-:Y:S01]  /*57d0*/  SYNCS.ARRIVE.TRANS64.RED.A1T0 RZ, [UR52], RZ ;  /* 0x000000ffffff79a7 */ /* 0x000fe20008100434 */
[----:B------:R-:W-:Y:S05]  /*57e0*/  BRA.U UP2, `(.L_x_97) ;  /* 0xffffffed02e47547 */ /* 0x000fea000b83ffff */
[----:B------:R-:W-:-:S04]  /*57f0*/  SHF.L.U32 R2, R11, 0x1f, RZ ;  /* 0x0000001f0b027819 */ /* 0x000fc800000006ff */
[----:B------:R-:W3:Y:S02]  /*5800*/  SYNCS.PHASECHK.TRANS64.TRYWAIT P0, [UR21+0x70], R2 ;  /* 0x00007002ff0075a7 */ /* 0x000ee40008001115 */
[----:B---3--:R-:W-:Y:S05]  /*5810*/  @!P0 BRA `(.L_x_98) ;  /* 0x00000040007c8947 */ /* 0x008fea0003800000 */
.L_x_193:
[----:B------:R-:W4:Y:S02]  /*5820*/  SYNCS.PHASECHK.TRANS64.TRYWAIT P0, [UR21+0x78], R2 ;  /* 0x00007802ff0075a7 */ /* 0x000f240008001115 */
[----:B----4-:R-:W-:Y:S05]  /*5830*/  @!P0 BRA `(.L_x_99) ;  /* 0x00000040008c8947 */ /* 0x010fea0003800000 */
.L_x_195:
[----:B------:R-:W4:Y:S02]  /*5840*/  SYNCS.PHASECHK.TRANS64.TRYWAIT P0, [UR21+0x80], R2 ;  /* 0x00008002ff0075a7 */ /* 0x000f240008001115 */
[----:B----4-:R-:W-:Y:S05]  /*5850*/  @!P0 BRA `(.L_x_100) ;  /* 0x00000040009c8947 */ /* 0x010fea0003800000 */
.L_x_197:
[----:B---3--:R-:W-:-:S07]  /*5860*/  MOV R0, UR21 ;  /* 0x0000001500007c02 */ /* 0x008fce0008000f00 */
.L_x_101:
[----:B---3--:R-:W-:-:S04]  /*5870*/  SHF.L.U32 R2, R11, 0x1f, RZ ;  /* 0x0000001f0b027819 */ /* 0x008fc800000006ff */
[----:B------:R3:W4:Y:S03]  /*5880*/  SYNCS.PHASECHK.TRANS64.TRYWAIT P0, [R0+URZ+0x88], R2 ;  /* 0x00008802000075a7 */ /* 0x00072600080011ff */
[----:B----4-:R-:W-:Y:S05]  /*5890*/  @!P0 NANOSLEEP.SYNCS 0x989680 ;  /* 0x009896800000895d */ /* 0x010fea0003900000 */
[----:B------:R-:W4:Y:S02]  /*58a0*/  @!P0 SYNCS.PHASECHK.TRANS64 P0, [R0+URZ+0x88], R2 ;  /* 0x00008802000085a7 */ /* 0x000f2400080010ff */
[----:B-12-4-:R-:W-:Y:S05]  /*58b0*/  @P0 EXIT ;  /* 0x000000000000094d */ /* 0x016fea0003800000 */
[----:B------:R-:W-:Y:S05]  /*58c0*/  BRA `(.L_x_101) ;  /* 0xfffffffc00e87947 */ /* 0x000fea000383ffff */
.L_x_86:
[----:B------:R-:W-:-:S06]  /*58d0*/  UISETP.GE.AND UP0, UPT, UR18, 0x4, UPT ;  /* 0x000000041200788c */ /* 0x000fcc000bf06270 */
[----:B------:R-:W-:-:S13]  /*58e0*/  PLOP3.LUT P0, PT, PT, PT, UP0, 0x80, 0x8 ;  /* 0x000000000008781c */ /* 0x000fda0003f0f008 */
[----:B-1----:R-:W-:Y:S05]  /*58f0*/  @!P0 EXIT ;  /* 0x000000000000894d */ /* 0x002fea0003800000 */
[----:B------:R-:W-:Y:S01]  /*5900*/  BAR.SYNC.DEFER_BLOCKING 0x6, 0xa0 ;  /* 0x0182800000007b1d */ /* 0x000fe20000010000 */
[C---:B------:R-:W-:Y:S01]  /*5910*/  IMAD.SHL.U32 R45, R60.reuse, 0x10, RZ ;  /* 0x000000103c2d7824 */ /* 0x040fe200078e00ff */
[C---:B------:R-:W-:Y:S01]  /*5920*/  SHF.L.U32 R3, R47.reuse, 0x15, RZ ;  /* 0x000000152f037819 */ /* 0x040fe200000006ff */
[C---:B------:R-:W-:Y:S02]  /*5930*/  IMAD.U32 R23, R60.reuse, 0x10000, RZ ;  /* 0x000100003c177824 */ /* 0x040fe400078e00ff */
[----:B------:R-:W-:Y:S02]  /*5940*/  HFMA2 R59, -RZ, RZ, 0, 5.9604644775390625e-08 ;  /* 0x00000001ff3b7431 */ /* 0x000fe400000001ff */
[----:B------:R-:W-:Y:S01]  /*5950*/  IMAD.SHL.U32 R2, R60, 0x2, RZ ;  /* 0x000000023c027824 */ /* 0x000fe200078e00ff */
[----:B------:R-:W-:Y:S01]  /*5960*/  UMOV UR43, 0x400 ;  /* 0x00000400002b7882 */ /* 0x000fe20000000000 */
[----:B------:R-:W1:Y:S01]  /*5970*/  LDCU.64 UR4, c[0x0][0x890] ;  /* 0x00011200ff0477ac */ /* 0x000e620008000a00 */
[----:B------:R-:W2:Y:S01]  /*5980*/  LDC.64 R42, c[0x0][0x8b0] ;  /* 0x00022c00ff2a7b82 */ /* 0x000ea20000000a00 */
[----:B------:R-:W-:Y:S01]  /*5990*/  IMAD.SHL.U32 R6, R47, 0x200, RZ ;  /* 0x000002002f067824 */ /* 0x000fe200078e00ff */
[C---:B------:R-:W-:Y:S01]  /*59a0*/  LOP3.LUT R7, R45.reuse, 0x40, RZ, 0xc0, !PT ;  /* 0x000000402d077812 */ /* 0x040fe200078ec0ff */
[----:B------:R-:W-:Y:S01]  /*59b0*/  ULEA UR43, UR47, UR43, 0x18 ;  /* 0x0000002b2f2b7291 */ /* 0x000fe2000f8ec0ff */
[----:B------:R-:W-:Y:S01]  /*59c0*/  LOP3.LUT R44, R45, 0x5b0, RZ, 0xc0, !PT ;  /* 0x000005b02d2c7812 */ /* 0x000fe200078ec0ff */
[----:B------:R-:W-:Y:S01]  /*59d0*/  IMAD.MOV.U32 R22, RZ, RZ, RZ ;  /* 0x000000ffff167224 */ /* 0x000fe200078e00ff */
[----:B------:R-:W-:Y:S01]  /*59e0*/  LOP3.LUT R3, R3, 0x200000, RZ, 0xc0, !PT ;  /* 0x0020000003037812 */ /* 0x000fe200078ec0ff */
[----:B------:R-:W-:Y:S01]  /*59f0*/  IMAD.MOV.U32 R58, RZ, RZ, RZ ;  /* 0x000000ffff3a7224 */ /* 0x000fe200078e00ff */
[----:B------:R-:W3:Y:S01]  /*5a00*/  LDC.64 R40, c[0x0][0x8a8] ;  /* 0x00022a00ff287b82 */ /* 0x000ee20000000a00 */
[----:B------:R-:W-:Y:S01]  /*5a10*/  LOP3.LUT R2, R7, 0x8, R2, 0xf8, !PT ;  /* 0x0000000807027812 */ /* 0x000fe200078ef802 */
[----:B------:R-:W-:Y:S01]  /*5a20*/  IMAD.MOV.U32 R55, RZ, RZ, RZ ;  /* 0x000000ffff377224 */ /* 0x000fe200078e00ff */
[----:B------:R-:W-:Y:S01]  /*5a30*/  LOP3.LUT R44, R44, 0x200, R6, 0xf8, !PT ;  /* 0x000002002c2c7812 */ /* 0x000fe200078ef806 */
[----:B------:R-:W4:Y:S01]  /*5a40*/  LDCU UR60, c[0x0][0x370] ;  /* 0x00006e00ff3c77ac */ /* 0x000f220008000800 */
[----:B------:R-:W-:-:S02]  /*5a50*/  LOP3.LUT R23, R3, 0x400000, R23, 0xf8, !PT ;  /* 0x0040000003177812 */ /* 0x000fc400078ef817 */
[----:B------:R-:W-:Y:S01]  /*5a60*/  LOP3.LUT P0, RZ, R45, 0x40, RZ, 0xc0, !PT ;  /* 0x000000402dff7812 */ /* 0x000fe2000780c0ff */
[----:B------:R-:W4:Y:S01]  /*5a70*/  LDS R0, [UR43+0x150] ;  /* 0x0001502bff007984 */ /* 0x000f220008000800 */
[----:B-1----:R-:W-:Y:S01]  /*5a80*/  IMAD.U32 R49, RZ, RZ, UR4 ;  /* 0x00000004ff317e24 */ /* 0x002fe2000f8e00ff */
[----:B------:R-:W-:Y:S01]  /*5a90*/  UIADD3 UR4, UPT, UPT, UR43, 0x200, URZ ;  /* 0x000002002b047890 */ /* 0x000fe2000fffe0ff */
[----:B------:R-:W-:Y:S01]  /*5aa0*/  LOP3.LUT R44, R44, R2, RZ, 0xfc, !PT ;  /* 0x000000022c2c7212 */ /* 0x000fe200078efcff */
[----:B------:R-:W-:Y:S01]  /*5ab0*/  IMAD.U32 R48, RZ, RZ, UR5 ;  /* 0x00000005ff307e24 */ /* 0x000fe2000f8e00ff */
[----:B------:R-:W-:Y:S01]  /*5ac0*/  P2R R2, PR, RZ, 0x1 ;  /* 0x00000001ff027803 */ /* 0x000fe20000000000 */
[----:B------:R-:W1:Y:S01]  /*5ad0*/  LDCU UR42, c[0x0][0xb0c] ;  /* 0x00016180ff2a77ac */ /* 0x000e620008000800 */
[----:B------:R-:W-:Y:S01]  /*5ae0*/  LOP3.LUT R60, R60, 0x60, RZ, 0xc0, !PT ;  /* 0x000000603c3c7812 */ /* 0x000fe200078ec0ff */
[----:B------:R-:W-:Y:S01]  /*5af0*/  IMAD.U32 R52, RZ, RZ, UR4 ;  /* 0x00000004ff347e24 */ /* 0x000fe2000f8e00ff */
[----:B------:R-:W-:Y:S01]  /*5b00*/  MOV R57, RZ ;  /* 0x000000ff00397202 */ /* 0x000fe20000000f00 */
[----:B------:R-:W1:Y:S01]  /*5b10*/  LDCU UR39, c[0x0][0xb30] ;  /* 0x00016600ff2777ac */ /* 0x000e620008000800 */
[----:B------:R-:W1:Y:S01]  /*5b20*/  LDCU.64 UR54, c[0x0][0x888] ;  /* 0x00011100ff3677ac */ /* 0x000e620008000a00 */
[----:B------:R-:W1:Y:S01]  /*5b30*/  LDCU.64 UR40, c[0x0][0xb28] ;  /* 0x00016500ff2877ac */ /* 0x000e620008000a00 */
[----:B------:R-:W1:Y:S01]  /*5b40*/  LDCU.128 UR56, c[0x0][0xb10] ;  /* 0x00016200ff3877ac */ /* 0x000e620008000c00 */
[----:B------:R-:W1:Y:S01]  /*5b50*/  LDCU UR53, c[0x0][0x374] ;  /* 0x00006e80ff3577ac */ /* 0x000e620008000800 */
[----:B------:R-:W-:Y:S01]  /*5b60*/  UMOV UR52, URZ ;  /* 0x000000ff00347c82 */ /* 0x000fe20008000000 */
[----:B------:R-:W-:Y:S01]  /*5b70*/  UMOV UR46, URZ ;  /* 0x000000ff002e7c82 */ /* 0x000fe20008000000 */
[----:B-1234-:R-:W-:-:S07]  /*5b80*/  IMAD.IADD R23, R0, 0x1, R23 ;  /* 0x0000000100177824 */ /* 0x01efce00078e0217 */
.L_x_145:
[----:B------:R-:W-:Y:S02]  /*5b90*/  LEA R3, R55, UR43, 0x3 ;  /* 0x0000002b37037c11 */ /* 0x000fe4000f8e18ff */
[----:B------:R-:W-:Y:S02]  /*5ba0*/  SHF.L.U32 R0, R57, 0x1f, RZ ;  /* 0x0000001f39007819 */ /* 0x000fe400000006ff */
[----:B-1----:R-:W-:Y:S02]  /*5bb0*/  LEA R4, R55, UR43, 0x4 ;  /* 0x0000002b37047c11 */ /* 0x002fe4000f8e20ff */
[----:B------:R-:W1:Y:S02]  /*5bc0*/  SYNCS.PHASECHK.TRANS64.TRYWAIT P0, [R3+URZ+0xa0], R0 ;  /* 0x0000a000030075a7 */ /* 0x000e6400080011ff */
[----:B-1----:R-:W-:Y:S05]  /*5bd0*/  @!P0 BRA `(.L_x_102) ;  /* 0x0000003c00d48947 */ /* 0x002fea0003800000 */
.L_x_198:
        /* <DEDUP_REMOVED lines=8> */
[----:B--2---:R-:W-:Y:S11]  /*5c60*/  LOP3.LUT P0, RZ, R6, 0x1, RZ, 0xc0, !PT ;  /* 0x0000000106ff7812 */ /* 0x004ff6000780c0ff */
[----:B------:R-:W-:Y:S02]  /*5c70*/  @!UPT UIADD3 URZ, UPT, UPT, URZ, URZ, URZ ;  /* 0x000000fffffff290 */ /* 0x000fe4000fffe0ff */
[----:B---3--:R-:W-:Y:S01]  /*5c80*/  VOTEU.ANY UP1, P0 ;  /* 0x0000000000ff7886 */ /* 0x008fe20000020100 */
[----:B------:R-:W-:Y:S01]  /*5c90*/  PLOP3.LUT P0, PT, PT, PT, UP1, 0x80, 0x8 ;  /* 0x000000000008781c */ /* 0x000fe20003f0f018 */
[----:B------:R-:W-:Y:S11]  /*5ca0*/  UP2UR UR62, UPR, URZ, 0x2 ;  /* 0x00000002ff3e7883 */ /* 0x000ff60008000000 */
[----:B------:R-:W-:Y:S01]  /*5cb0*/  @!UPT UIADD3 URZ, UPT, UPT, URZ, URZ, URZ ;  /* 0x000000fffffff290 */ /* 0x000fe2000fffe0ff */
[----:B-1----:R-:W-:Y:S02]  /*5cc0*/  @P0 SHF.R.U32.HI R0, RZ, 0x10, R5 ;  /* 0x00000010ff000819 */ /* 0x002fe40000011605 */
        /* <DEDUP_REMOVED lines=12> */
[----:B------:R-:W2:Y:S01]  /*5d90*/  LDCU UR12, c[0x0][0xb20] ;  /* 0x00016400ff0c77ac */ /* 0x000ea20008000800 */
[----:B------:R-:W-:Y:S02]  /*5da0*/  UIMAD.WIDE.U32 UR4, UR53, UR59, URZ ;  /* 0x0000003b350472a5 */ /* 0x000fe4000f8e00ff */
[----:B------:R-:W-:Y:S02]  /*5db0*/  UIMAD.WIDE.U32 UR6, UR60, UR56, URZ ;  /* 0x000000383c0672a5 */ /* 0x000fe4000f8e00ff */
[----:B------:R-:W-:Y:S02]  /*5dc0*/  UISETP.NE.AND UP0, UPT, UR58, 0x1, UPT ;  /* 0x000000013a00788c */ /* 0x000fe4000bf05270 */
[----:B------:R-:W-:Y:S02]  /*5dd0*/  UIMAD.WIDE.U32 UR8, UR37, UR59, URZ ;  /* 0x0000003b250872a5 */ /* 0x000fe4000f8e00ff */
[----:B------:R-:W-:Y:S02]  /*5de0*/  UIMAD.WIDE.U32 UR10, UR38, UR56, URZ ;  /* 0x00000038260a72a5 */ /* 0x000fe4000f8e00ff */
[----:B------:R-:W-:Y:S02]  /*5df0*/  UISETP.NE.AND UP1, UPT, UR42, 0x1, UPT ;  /* 0x000000012a00788c */ /* 0x000fe4000bf25270 */
[----:B------:R-:W-:Y:S01]  /*5e00*/  UISETP.NE.AND UP2, UPT, UR45, 0x1, UPT ;  /* 0x000000012d00788c */ /* 0x000fe2000bf45270 */
[----:B------:R-:W-:Y:S02]  /*5e10*/  UMOV UR4, UR5 ;  /* 0x0000000500047c82 */ /* 0x000fe40008000000 */
[----:B--2---:R-:W-:Y:S03]  /*5e20*/  USHF.R.U32.HI UR5, URZ, UR12, UR4 ;  /* 0x0000000cff057299 */ /* 0x004fe60008011604 */
[----:B------:R-:W-:Y:S02]  /*5e30*/  UMOV UR4, UR7 ;  /* 0x0000000700047c82 */ /* 0x000fe40008000000 */
[----:B------:R-:W-:Y:S02]  /*5e40*/  USHF.R.U32.HI UR7, URZ, UR57, UR4 ;  /* 0x00000039ff077299 */ /* 0x000fe40008011604 */
[----:B------:R-:W-:Y:S02]  /*5e50*/  USEL UR4, UR53, UR5, !UP0 ;  /* 0x0000000535047287 */ /* 0x000fe4000c000000 */
[----:B------:R-:W-:Y:S01]  /*5e60*/  USEL UR7, UR60, UR7, !UP1 ;  /* 0x000000073c077287 */ /* 0x000fe2000c800000 */
[----:B------:R-:W-:Y:S01]  /*5e70*/  UMOV UR5, UR9 ;  /* 0x0000000900057c82 */ /* 0x000fe20008000000 */
[----:B------:R-:W-:Y:S02]  /*5e80*/  UIMAD.WIDE.U32 UR8, UR4, UR40, URZ ;  /* 0x00000028040872a5 */ /* 0x000fe4000f8e00ff */
[----:B------:R-:W-:Y:S03]  /*5e90*/  USHF.R.U32.HI UR6, URZ, UR12, UR5 ;  /* 0x0000000cff067299 */ /* 0x000fe60008011605 */
[----:B------:R-:W-:Y:S01]  /*5ea0*/  UMOV UR5, UR11 ;  /* 0x0000000b00057c82 */ /* 0x000fe20008000000 */
[----:B------:R-:W-:Y:S02]  /*5eb0*/  UIMAD.WIDE.U32 UR10, UR7, UR40, URZ ;  /* 0x00000028070a72a5 */ /* 0x000fe4000f8e00ff */
[----:B------:R-:W-:Y:S02]  /*5ec0*/  USHF.R.U32.HI UR12, URZ, UR57, UR5 ;  /* 0x00000039ff0c7299 */ /* 0x000fe40008011605 */
[----:B------:R-:W-:Y:S01]  /*5ed0*/  USEL UR6, UR37, UR6, !UP0 ;  /* 0x0000000625067287 */ /* 0x000fe2000c000000 */
[----:B------:R-:W-:Y:S02]  /*5ee0*/  UMOV UR5, UR9 ;  /* 0x0000000900057c82 */ /* 0x000fe40008000000 */
[----:B------:R-:W-:Y:S01]  /*5ef0*/  UMOV UR10, UR11 ;  /* 0x0000000b000a7c82 */ /* 0x000fe20008000000 */
[----:B------:R-:W-:Y:S02]  /*5f00*/  @UP2 USHF.R.U32.HI UR4, URZ, UR41, UR5 ;  /* 0x00000029ff042299 */ /* 0x000fe40008011605 */
[----:B------:R-:W-:Y:S02]  /*5f10*/  @UP2 USHF.R.U32.HI UR7, URZ, UR41, UR10 ;  /* 0x00000029ff072299 */ /* 0x000fe4000801160a */
[----:B------:R-:W-:Y:S02]  /*5f20*/  UIMAD UR4, UR45, UR4, URZ ;  /* 0x000000042d0472a4 */ /* 0x000fe4000f8e02ff */
[----:B------:R-:W-:Y:S02]  /*5f30*/  UIMAD.WIDE.U32 UR10, UR6, UR40, URZ ;  /* 0x00000028060a72a5 */ /* 0x000fe4000f8e00ff */
[----:B------:R-:W-:Y:S02]  /*5f40*/  USEL UR5, UR38, UR12, !UP1 ;  /* 0x0000000c26057287 */ /* 0x000fe4000c800000 */
[----:B------:R-:W-:Y:S02]  /*5f50*/  UIMAD UR8, UR45, UR7, URZ ;  /* 0x000000072d0872a4 */ /* 0x000fe4000f8e02ff */
[----:B------:R-:W-:Y:S03]  /*5f60*/  UISETP.GE.AND UP0, UPT, UR6, UR4, UPT ;  /* 0x000000040600728c */ /* 0x000fe6000bf06270 */
[----:B------:R-:W-:Y:S01]  /*5f70*/  UMOV UR4, UR11 ;  /* 0x0000000b00047c82 */ /* 0x000fe20008000000 */
[----:B------:R-:W-:Y:S02]  /*5f80*/  UISETP.GE.OR UP0, UPT, UR5, UR8, UP0 ;  /* 0x000000080500728c */ /* 0x000fe40008706670 */
[----:B------:R-:W-:Y:S02]  /*5f90*/  USHF.R.U32.HI UR4, URZ, UR41, UR4 ;  /* 0x00000029ff047299 */ /* 0x000fe40008011604 */
[----:B------:R-:W-:Y:S02]  /*5fa0*/  UIMAD.WIDE.U32 UR8, UR5, UR40, URZ ;  /* 0x00000028050872a5 */ /* 0x000fe4000f8e00ff */
[----:B------:R-:W-:Y:S02]  /*5fb0*/  USEL UR11, UR6, UR4, !UP2 ;  /* 0x00000004060b7287 */ /* 0x000fe4000d000000 */
[----:B------:R-:W-:Y:S02]  /*5fc0*/  UIADD3 UR8, UPT, UPT, -UR5, URZ, URZ ;  /* 0x000000ff05087290 */ /* 0x000fe4000fffe1ff */
[----:B------:R-:W-:Y:S01]  /*5fd0*/  UIADD3 UR10, UPT, UPT, -UR11, URZ, URZ ;  /* 0x000000ff0b0a7290 */ /* 0x000fe2000fffe1ff */
[----:B------:R-:W-:Y:S01]  /*5fe0*/  @!UP0 UMOV UR4, UR9 ;  /* 0x0000000900048c82 */ /* 0x000fe20008000000 */
[----:B------:R-:W-:Y:S02]  /*5ff0*/  UIADD3 UR9, UPT, UPT, -UR6, URZ, URZ ;  /* 0x000000ff06097290 */ /* 0x000fe4000fffe1ff */
[----:B------:R-:W-:Y:S02]  /*6000*/  @!UP0 USHF.R.U32.HI UR4, URZ, UR41, UR4 ;  /* 0x00000029ff048299 */ /* 0x000fe40008011604 */
[----:B------:R-:W-:Y:S02]  /*6010*/  UIMAD UR10, UR45, UR10, UR6 ;  /* 0x0000000a2d0a72a4 */ /* 0x000fe4000f8e0206 */
[----:B------:R-:W-:Y:S04]  /*6020*/  @!UP0 USEL UR4, UR5, UR4, !UP2 ;  /* 0x0000000405048287 */ /* 0x000fe8000d000000 */
[----:B------:R-:W-:Y:S02]  /*6030*/  @!UP0 UIMAD UR10, UR7, UR10, UR4 ;  /* 0x0000000a070a82a4 */ /* 0x000fe4000f8e0204 */
[----:B------:R-:W-:Y:S02]  /*6040*/  @!UP0 UIADD3 UR11, UPT, UPT, UR11, -UR4, URZ ;  /* 0x800000040b0b8290 */ /* 0x000fe4000fffe0ff */
[----:B------:R-:W-:Y:S02]  /*6050*/  UIMAD UR7, UR42, UR8, UR38 ;  /* 0x000000082a0772a4 */ /* 0x000fe4000f8e0226 */
[----:B------:R-:W-:Y:S02]  /*6060*/  @!UP0 UIMAD UR6, UR11, UR45, UR5 ;  /* 0x0000002d0b0682a4 */ /* 0x000fe4000f8e0205 */
[----:B------:R-:W-:Y:S01]  /*6070*/  UIMAD UR4, UR58, UR9, UR37 ;  /* 0x000000093a0472a4 */ /* 0x000fe2000f8e0225 */
[----:B------:R-:W-:Y:S02]  /*6080*/  @!UP0 UMOV UR5, UR10 ;  /* 0x0000000a00058c82 */ /* 0x000fe40008000000 */
[----:B------:R-:W-:Y:S02]  /*6090*/  UIMAD UR38, UR5, UR42, UR7 ;  /* 0x0000002a052672a4 */ /* 0x000fe4000f8e0207 */
[----:B------:R-:W-:Y:S11]  /*60a0*/  UIMAD UR37, UR6, UR58, UR4 ;  /* 0x0000003a062572a4 */ /* 0x000ff6000f8e0204 */
[----:B------:R-:W-:Y:S01]  /*60b0*/  @!UPT UIADD3 URZ, UPT, UPT, URZ, URZ, URZ ;  /* 0x000000fffffff290 */ /* 0x000fe2000fffe0ff */
.L_x_103:
[----:B------:R-:W-:Y:S01]  /*60c0*/  UISETP.NE.AND UP0, UPT, UR39, 0x1, UPT ;  /* 0x000000012700788c */ /* 0x000fe2000bf05270 */
[----:B------:R-:W-:Y:S01]  /*60d0*/  LOP3.LUT P0, RZ, R52, 0x90, RZ, 0xc0, !PT ;  /* 0x0000009034ff7812 */ /* 0x000fe2000780c0ff */
[----:B------:R-:W-:Y:S01]  /*60e0*/  USHF.L.U32 UR50, UR31, 0x6, URZ ;  /* 0x000000061f327899 */ /* 0x000fe200080006ff */
[----:B------:R-:W-:Y:S01]  /*60f0*/  BSSY.RECONVERGENT B6, `(.L_x_104) ;  /* 0x0000034000067945 */ /* 0x000fe20003800200 */
[----:B------:R-:W-:Y:S01]  /*6100*/  USHF.L.U32 UR49, UR30, 0x7, URZ ;  /* 0x000000071e317899 */ /* 0x000fe200080006ff */
[----:B------:R-:W-:Y:S06]  /*6110*/  IADD3 R55, PT, PT, R55, 0x1, RZ ;  /* 0x0000000137377810 */ /* 0x000fec0007ffe0ff */
[----:B------:R-:W2:Y:S01]  /*6120*/  @!UP0 LDCU.128 UR12, c[0x0][0xb10] ;  /* 0x00016200ff0c87ac */ /* 0x000ea20008000c00 */
[----:B------:R-:W3:Y:S01]  /*6130*/  @!UP0 LDCU UR5, c[0x0][0xb0c] ;  /* 0x00016180ff0587ac */ /* 0x000ee20008000800 */
[----:B------:R-:W4:Y:S01]  /*6140*/  @!UP0 LDCU UR10, c[0x0][0xb20] ;  /* 0x00016400ff0a87ac */ /* 0x000f220008000800 */
[----:B--2---:R-:W-:Y:S02]  /*6150*/  UIMAD.WIDE.U32 UR8, UR38, UR12, URZ ;  /* 0x0000000c260872a5 */ /* 0x004fe4000f8e00ff */
[----:B------:R-:W-:Y:S02]  /*6160*/  UIMAD.WIDE.U32 UR6, UR37, UR15, URZ ;  /* 0x0000000f250672a5 */ /* 0x000fe4000f8e00ff */
[----:B------:R-:W-:Y:S03]  /*6170*/  @!UP0 UISETP.NE.AND UP1, UPT, UR14, 0x1, UPT ;  /* 0x000000010e00888c */ /* 0x000fe6000bf25270 */
[----:B------:R-:W-:Y:S01]  /*6180*/  @!UP0 UMOV UR4, UR9 ;  /* 0x0000000900048c82 */ /* 0x000fe20008000000 */
[----:B---3--:R-:W-:Y:S02]  /*6190*/  @!UP0 UISETP.NE.AND UP2, UPT, UR5, 0x1, UPT ;  /* 0x000000010500888c */ /* 0x008fe4000bf45270 */
[----:B------:R-:W-:Y:S01]  /*61a0*/  @!UP0 USHF.R.U32.HI UR4, URZ, UR13, UR4 ;  /* 0x0000000dff048299 */ /* 0x000fe20008011604 */
[----:B------:R-:W-:Y:S02]  /*61b0*/  @!UP0 UMOV UR6, UR7 ;  /* 0x0000000700068c82 */ /* 0x000fe40008000000 */
[----:B----4-:R-:W-:Y:S02]  /*61c0*/  @!UP0 USHF.R.U32.HI UR6, URZ, UR10, UR6 ;  /* 0x0000000aff068299 */ /* 0x010fe40008011606 */
[----:B------:R-:W-:Y:S02]  /*61d0*/  @!UP0 USEL UR7, UR38, UR4, !UP2 ;  /* 0x0000000426078287 */ /* 0x000fe4000d000000 */
[----:B------:R-:W-:Y:S04]  /*61e0*/  @!UP0 USEL UR6, UR37, UR6, !UP1 ;  /* 0x0000000625068287 */ /* 0x000fe8000c800000 */
[----:B------:R-:W-:Y:S02]  /*61f0*/  @!UP0 UIADD3 UR4, UPT, UPT, -UR7, UR6, URZ ;  /* 0x0000000607048290 */ /* 0x000fe4000fffe1ff */
[----:B------:R-:W-:Y:S02]  /*6200*/  @!UP0 UIADD3 UR6, UPT, UPT, UR7, -UR6, URZ ;  /* 0x8000000607068290 */ /* 0x000fe4000fffe0ff */
[----:B------:R-:W-:Y:S02]  /*6210*/  @!UP0 UIMAD UR38, UR4, UR5, UR38 ;  /* 0x00000005042682a4 */ /* 0x000fe4000f8e0226 */
[----:B------:R-:W-:Y:S01]  /*6220*/  @!UP0 UIMAD UR37, UR6, UR14, UR37 ;  /* 0x0000000e062582a4 */ /* 0x000fe2000f8e0225 */
[----:B------:R-:W-:Y:S11]  /*6230*/  @!P0 BRA `(.L_x_105) ;  /* 0x00000000007c8947 */ /* 0x000ff60003800000 */
[----:B------:R-:W2:Y:S01]  /*6240*/  LDCU.64 UR8, c[0x4][0x80] ;  /* 0x01001000ff0877ac */ /* 0x000ea20008000a00 */
[----:B------:R-:W-:Y:S01]  /*6250*/  MOV R2, 0x0 ;  /* 0x0000000000027802 */ /* 0x000fe20000000f00 */
[----:B------:R-:W-:Y:S02]  /*6260*/  HFMA2 R12, -RZ, RZ, 0, 5.9604644775390625e-08 ;  /* 0x00000001ff0c7431 */ /* 0x000fe400000001ff */
[----:B------:R-:W-:Y:S01]  /*6270*/  IMAD.MOV.U32 R8, RZ, RZ, 0x70 ;  /* 0x00000070ff087424 */ /* 0x000fe200078e00ff */
[----:B------:R3:W4:Y:S01]  /*6280*/  LDC.64 R14, c[0x4][R2] ;  /* 0x01000000020e7b82 */ /* 0x0007220000000a00 */
[----:B------:R-:W1:Y:S01]  /*6290*/  LDCU.64 UR6, c[0x4][0x88] ;  /* 0x01001100ff0677ac */ /* 0x000e620008000a00 */
[----:B------:R-:W-:Y:S01]  /*62a0*/  IMAD.MOV.U32 R13, RZ, RZ, RZ ;  /* 0x000000ffff0d7224 */ /* 0x000fe200078e00ff */
[----:B------:R-:W1:Y:S01]  /*62b0*/  LDCU.64 UR4, c[0x4][0x8] ;  /* 0x01000100ff0477ac */ /* 0x000e620008000a00 */
[----:B--2---:R-:W-:Y:S01]  /*62c0*/  MOV R5, UR9 ;  /* 0x0000000900057c02 */ /* 0x004fe20008000f00 */
[----:B------:R-:W-:Y:S01]  /*62d0*/  IMAD.U32 R4, RZ, RZ, UR8 ;  /* 0x00000008ff047e24 */ /* 0x000fe2000f8e00ff */
[----:B-1----:R-:W-:Y:S01]  /*62e0*/  MOV R7, UR7 ;  /* 0x0000000700077c02 */ /* 0x002fe20008000f00 */
[----:B------:R-:W-:Y:S01]  /*62f0*/  IMAD.U32 R6, RZ, RZ, UR6 ;  /* 0x00000006ff067e24 */ /* 0x000fe2000f8e00ff */
[----:B------:R-:W-:Y:S01]  /*6300*/  MOV R11, UR5 ;  /* 0x00000005000b7c02 */ /* 0x000fe20008000f00 */
[----:B------:R-:W-:Y:S02]  /*6310*/  IMAD.U32 R10, RZ, RZ, UR4 ;  /* 0x00000004ff0a7e24 */ /* 0x000fe4000f8e00ff */
[----:B------:R-:W-:Y:S07]  /*6320*/  LEPC R20, `(.L_x_106) ;  /* 0x000000001014794e */ /* 0x000fee0000000000 */
[----:B---345:R-:W-:Y:S05]  /*6330*/  CALL.ABS.NOINC R14 ;  /* 0x000000000e007343 */ /* 0x038fea0003c00000 */
.L_x_106:
[----:B------:R-:W1:Y:S01]  /*6340*/  LDCU.64 UR8, c[0x4][0x80] ;  /* 0x01001000ff0877ac */ /* 0x000e620008000a00 */
[----:B------:R-:W2:Y:S01]  /*6350*/  LDC.64 R2, c[0x4][R2] ;  /* 0x0100000002027b82 */ /* 0x000ea20000000a00 */
[----:B------:R-:W-:Y:S02]  /*6360*/  HFMA2 R12, -RZ, RZ, 0, 5.9604644775390625e-08 ;  /* 0x00000001ff0c7431 */ /* 0x000fe400000001ff */
[----:B------:R-:W-:Y:S02]  /*6370*/  IMAD.MOV.U32 R8, RZ, RZ, 0x70 ;  /* 0x00000070ff087424 */ /* 0x000fe400078e00ff */
[----:B------:R-:W-:Y:S01]  /*6380*/  IMAD.MOV.U32 R13, RZ, RZ, RZ ;  /* 0x000000ffff0d7224 */ /* 0x000fe200078e00ff */
[----:B------:R-:W3:Y:S01]  /*6390*/  LDCU.64 UR6, c[0x4][0x88] ;  /* 0x01001100ff0677ac */ /* 0x000ee20008000a00 */
[----:B------:R-:W4:Y:S01]  /*63a0*/  LDCU.64 UR4, c[0x4][0x8] ;  /* 0x01000100ff0477ac */ /* 0x000f220008000a00 */
[----:B-1----:R-:W-:Y:S02]  /*63b0*/  MOV R4, UR8 ;  /* 0x0000000800047c02 */ /* 0x002fe40008000f00 */
[----:B------:R-:W-:Y:S02]  /*63c0*/  MOV R5, UR9 ;  /* 0x0000000900057c02 */ /* 0x000fe40008000f00 */
[----:B---3--:R-:W-:Y:S01]  /*63d0*/  MOV R7, UR7 ;  /* 0x0000000700077c02 */ /* 0x008fe20008000f00 */
[----:B------:R-:W-:Y:S01]  /*63e0*/  IMAD.U32 R6, RZ, RZ, UR6 ;  /* 0x00000006ff067e24 */ /* 0x000fe2000f8e00ff */
[----:B----4-:R-:W-:Y:S01]  /*63f0*/  MOV R11, UR5 ;  /* 0x00000005000b7c02 */ /* 0x010fe20008000f00 */
[----:B------:R-:W-:Y:S02]  /*6400*/  IMAD.U32 R10, RZ, RZ, UR4 ;  /* 0x00000004ff0a7e24 */ /* 0x000fe4000f8e00ff */
[----:B------:R-:W-:Y:S07]  /*6410*/  LEPC R20, `(.L_x_105) ;  /* 0x000000001014794e */ /* 0x000fee0000000000 */
[----:B--2---:R-:W-:Y:S05]  /*6420*/  CALL.ABS.NOINC R2 ;  /* 0x0000000002007343 */ /* 0x004fea0003c00000 */
.L_x_105:
[----:B------:R-:W-:Y:S05]  /*6430*/  BSYNC.RECONVERGENT B6 ;  /* 0x0000000000067941 */ /* 0x000fea0003800200 */
.L_x_104:
[----:B------:R-:W-:Y:S02]  /*6440*/  R2UR UR6, R51 ;  /* 0x00000000330672ca */ /* 0x000fe400000e0000 */
[----:B------:R-:W-:Y:S02]  /*6450*/  R2UR UR5, R49 ;  /* 0x00000000310572ca */ /* 0x000fe400000e0000 */
[----:B------:R-:W-:Y:S02]  /*6460*/  R2UR UR4, R48 ;  /* 0x00000000300472ca */ /* 0x000fe400000e0000 */
[----:B------:R-:W-:Y:S02]  /*6470*/  ISETP.NE.U32.AND P4, PT, R42, RZ, PT ;  /* 0x000000ff2a00720c */ /* 0x000fe40003f85070 */
[----:B------:R-:W-:Y:S02]  /*6480*/  ISETP.NE.U32.AND P2, PT, RZ, UR54, PT ;  /* 0x00000036ff007c0c */ /* 0x000fe4000bf45070 */
[----:B------:R-:W-:Y:S02]  /*6490*/  ISETP.NE.AND.EX P4, PT, R43, RZ, PT, P4 ;  /* 0x000000ff2b00720c */ /* 0x000fe40003f85340 */
[----:B------:R-:W-:Y:S01]  /*64a0*/  ISETP.NE.AND.EX P2, PT, RZ, UR55, PT, P2 ;  /* 0x00000037ff007c0c */ /* 0x000fe2000bf45320 */
[----:B------:R-:W-:Y:S02]  /*64b0*/  UISETP.NE.AND UP2, UPT, UR6, URZ, UPT ;  /* 0x000000ff0600728c */ /* 0x000fe4000bf45270 */
[----:B------:R-:W-:Y:S04]  /*64c0*/  UISETP.NE.U32.AND UP0, UPT, UR5, URZ, UPT ;  /* 0x000000ff0500728c */ /* 0x000fe8000bf05070 */
[----:B------:R-:W-:Y:S01]  /*64d0*/  UISETP.NE.AND.EX UP1, UPT, UR4, URZ, UPT, UP0 ;  /* 0x000000ff0400728c */ /* 0x000fe2000bf25300 */
[----:B------:R-:W-:Y:S01]  /*64e0*/  PLOP3.LUT P1, PT, PT, PT, UP2, 0x80, 0x8 ;  /* 0x000000000008781c */ /* 0x000fe20003f2f028 */
[----:B------:R-:W-:Y:S03]  /*64f0*/  UPLOP3.LUT UP0, UPT, UPT, UPT, UPT, 0x40, 0x4 ;  /* 0x000000000004789c */ /* 0x000fe60003f0e870 */
[----:B------:R-:W-:Y:S06]  /*6500*/  @UP2 UPLOP3.LUT UP0, UPT, UPT, UPT, UP1, 0x80, 0x8 ;  /* 0x000000000008289c */ /* 0x000fec0003f0f010 */
[----:B------:R-:W-:Y:S01]  /*6510*/  PLOP3.LUT P0, PT, PT, PT, UP0, 0x80, 0x8 ;  /* 0x000000000008781c */ /* 0x000fe20003f0f008 */
[----:B------:R-:W-:Y:S01]  /*6520*/  @!UPT UIADD3 URZ, UPT, UPT, URZ, URZ, URZ ;  /* 0x000000fffffff290 */ /* 0x000fe2000fffe0ff */
[----:B------:R-:W-:Y:S11]  /*6530*/  BRA.U !UP1, `(.L_x_107) ;  /* 0x0000000109407547 */ /* 0x000ff6000b800000 */
[----:B------:R-:W-:Y:S01]  /*6540*/  UISETP.NE.U32.AND UP0, UPT, UR54, URZ, UPT ;  /* 0x000000ff3600728c */ /* 0x000fe2000bf05070 */
[----:B------:R-:W-:Y:S01]  /*6550*/  R2UR UR6, R49 ;  /* 0x00000000310672ca */ /* 0x000fe200000e0000 */
[----:B------:R-:W2:Y:S01]  /*6560*/  LDCU.64 UR8, c[0x0][0x358] ;  /* 0x00006b00ff0877ac */ /* 0x000ea20008000a00 */
[----:B------:R-:W-:Y:S02]  /*6570*/  HFMA2 R46, -RZ, RZ, 0, 5.9604644775390625e-08 ;  /* 0x00000001ff2e7431 */ /* 0x000fe400000001ff */
[----:B-1----:R-:W-:Y:S01]  /*6580*/  IMAD.MOV.U32 R0, RZ, RZ, 0x1 ;  /* 0x00000001ff007424 */ /* 0x002fe200078e00ff */
[----:B------:R-:W-:Y:S06]  /*6590*/  UISETP.NE.AND.EX UP0, UPT, UR55, URZ, UPT, UP0 ;  /* 0x000000ff3700728c */ /* 0x000fec000bf05300 */
[----:B------:R-:W-:Y:S05]  /*65a0*/  PLOP3.LUT P3, PT, PT, PT, UP0, 0x80, 0x8 ;  /* 0x000000000008781c */ /* 0x000fea0003f6f008 */
[----:B------:R-:W1:Y:S01]  /*65b0*/  @UP0 LDCU.64 UR4, c[0x0][0x888] ;  /* 0x00011100ff0407ac */ /* 0x000e620008000a00 */
[----:B------:R-:W-:Y:S07]  /*65c0*/  @UP0 UIMAD UR6, UR36, UR6, URZ ;  /* 0x00000006240602a4 */ /* 0x000fee000f8e02ff */
[----:B------:R-:W-:Y:S01]  /*65d0*/  @!P3 PRMT R46, R0, 0x7610, R46 ;  /* 0x00007610002eb816 */ /* 0x000fe2000000002e */
[----:B-1----:R-:W-:Y:S06]  /*65e0*/  @UP0 UIMAD.WIDE UR4, UR6, 0x4, UR4 ;  /* 0x00000004060408a5 */ /* 0x002fec000f8e0204 */
[----:B------:R-:W-:Y:S02]  /*65f0*/  IMAD.U32 R2, RZ, RZ, UR4 ;  /* 0x00000004ff027e24 */ /* 0x000fe4000f8e00ff */
[----:B------:R-:W-:Y:S03]  /*6600*/  IMAD.U32 R3, RZ, RZ, UR5 ;  /* 0x00000005ff037e24 */ /* 0x000fe6000f8e00ff */
[----:B------:R-:W1:Y:S02]  /*6610*/  @!UP0 LDCU UR4, c[0x0][0x880] ;  /* 0x00011000ff0487ac */ /* 0x000e640008000800 */
[----:B--2--5:R2:W5:Y:S02]  /*6620*/  @P3 LDG.E R27, desc[UR8][R2.64] ;  /* 0x00000008021b3981 */ /* 0x024564000c1e1900 */
[----:B-12---:R-:W-:Y:S02]  /*6630*/  @!P3 MOV R27, UR4 ;  /* 0x00000004001bbc02 */ /* 0x006fe40008000f00 */
.L_x_107:
[----:B------:R-:W-:Y:S05]  /*6640*/  @!P4 BRA `(.L_x_108) ;  /* 0x000000000024c947 */ /* 0x000fea0003800000 */
[----:B------:R-:W-:Y:S01]  /*6650*/  ISETP.NE.U32.AND P3, PT, R40, RZ, PT ;  /* 0x000000ff2800720c */ /* 0x000fe20003f65070 */
[----:B------:R-:W2:Y:S03]  /*6660*/  LDCU.64 UR4, c[0x0][0x358] ;  /* 0x00006b00ff0477ac */ /* 0x000ea60008000a00 */
[----:B------:R-:W-:Y:S11]  /*6670*/  ISETP.NE.AND.EX P3, PT, R41, RZ, PT, P3 ;  /* 0x000000ff2900720c */ /* 0x000ff60003f65330 */
[----:B------:R-:W-:Y:S02]  /*6680*/  @!UPT UIADD3 URZ, UPT, UPT, URZ, URZ, URZ ;  /* 0x000000fffffff290 */ /* 0x000fe4000fffe0ff */
[----:B------:R-:W3:Y:S01]  /*6690*/  @P3 LDC.64 R2, c[0x0][0x8a8] ;  /* 0x00022a00ff023b82 */ /* 0x000ee20000000a00 */
[----:B-1----:R-:W-:Y:S04]  /*66a0*/  @P3 IMAD R0, R42, UR36, RZ ;  /* 0x000000242a003c24 */ /* 0x002fe8000f8e02ff */
[----:B---3--:R-:W-:Y:S05]  /*66b0*/  @P3 IMAD.WIDE R2, R0, 0x4, R2 ;  /* 0x0000000400023825 */ /* 0x008fea00078e0202 */
[----:B--2--5:R2:W5:Y:S02]  /*66c0*/  @P3 LDG.E R24, desc[UR4][R2.64] ;  /* 0x0000000402183981 */ /* 0x024564000c1e1900 */
[----:B--2---:R-:W3:Y:S02]  /*66d0*/  @!P3 LDC R24, c[0x0][0x8a0] ;  /* 0x00022800ff18bb82 */ /* 0x004ee40000000800 */
.L_x_108:
[----:B-----5:R-:W-:Y:S01]  /*66e0*/  FSETP.NEU.AND P3, PT, R27, RZ, PT ;  /* 0x000000ff1b00720b */ /* 0x020fe20003f6d000 */
[----:B------:R-:W-:Y:S01]  /*66f0*/  IMAD.SHL.U32 R56, R44, 0x2, RZ ;  /* 0x000000022c387824 */ /* 0x000fe200078e00ff */
[----:B------:R-:W-:Y:S01]  /*6700*/  SEL R3, RZ, 0xffffffff, P2 ;  /* 0xffffffffff037807 */ /* 0x000fe20001000000 */
[----:B------:R-:W-:Y:S01]  /*6710*/  BSSY B1, `(.L_x_109) ;  /* 0x0000034000017945 */ /* 0x000fe20003800000 */
[----:B------:R-:W-:Y:S01]  /*6720*/  @P1 LOP3.LUT P2, RZ, R46, 0xff, RZ, 0xc0, !PT ;  /* 0x000000ff2eff1812 */ /* 0x000fe2000784c0ff */
[----:B------:R-:W-:Y:S01]  /*6730*/  IMAD.MOV.U32 R63, RZ, RZ, 0x1 ;  /* 0x00000001ff3f7424 */ /* 0x000fe200078e00ff */
[----:B-1----:R-:W-:Y:S01]  /*6740*/  @P1 SEL R0, RZ, 0xffffffff, P3 ;  /* 0xffffffffff001807 */ /* 0x002fe20001800000 */
[C---:B------:R-:W-:Y:S01]  /*6750*/  IMAD R25, R22.reuse, 0x40, R23 ;  /* 0x0000004016197824 */ /* 0x040fe200078e0217 */
[----:B------:R-:W-:Y:S01]  /*6760*/  LOP3.LUT R59, R59, 0x1, RZ, 0x3c, !PT ;  /* 0x000000013b3b7812 */ /* 0x000fe200078e3cff */
[----:B------:R-:W-:Y:S01]  /*6770*/  IMAD.MOV.U32 R26, RZ, RZ, RZ ;  /* 0x000000ffff1a7224 */ /* 0x000fe200078e00ff */
[C---:B------:R-:W-:Y:S02]  /*6780*/  @P0 SEL R0, R3.reuse, R0, !P2 ;  /* 0x0000000003000207 */ /* 0x040fe40005000000 */
[----:B------:R-:W-:Y:S02]  /*6790*/  CS2R R38, SRZ ;  /* 0x0000000000267805 */ /* 0x000fe4000001ff00 */
[----:B------:R-:W-:Y:S02]  /*67a0*/  LEA R53, R22, UR43, 0x3 ;  /* 0x0000002b16357c11 */ /* 0x000fe4000f8e18ff */
[----:B------:R-:W-:Y:S02]  /*67b0*/  CS2R R36, SRZ ;  /* 0x0000000000247805 */ /* 0x000fe4000001ff00 */
[----:B------:R-:W-:Y:S02]  /*67c0*/  @P1 LOP3.LUT R0, R0, 0x1, RZ, 0xc0, !PT ;  /* 0x0000000100001812 */ /* 0x000fe400078ec0ff */
[----:B------:R-:W-:Y:S02]  /*67d0*/  CS2R R30, SRZ ;  /* 0x00000000001e7805 */ /* 0x000fe4000001ff00 */
[----:B------:R-:W-:Y:S02]  /*67e0*/  PLOP3.LUT P2, PT, PT, PT, UP1, 0x80, 0x8 ;  /* 0x000000000008781c */ /* 0x000fe40003f4f018 */
[----:B------:R-:W-:Y:S02]  /*67f0*/  CS2R R28, SRZ ;  /* 0x00000000001c7805 */ /* 0x000fe4000001ff00 */
[----:B------:R-:W-:Y:S01]  /*6800*/  ISETP.NE.U32.OR P6, PT, R0, 0x1, !P1 ;  /* 0x000000010000780c */ /* 0x000fe20004fc5470 */
[----:B------:R-:W-:Y:S01]  /*6810*/  VIADD R62, R56, UR43 ;  /* 0x0000002b383e7c36 */ /* 0x000fe20008000000 */
[----:B------:R-:W-:Y:S02]  /*6820*/  LOP3.LUT P4, R54, R46, 0xff, RZ, 0xc0, !PT ;  /* 0x000000ff2e367812 */ /* 0x000fe4000788c0ff */
[----:B------:R-:W-:Y:S02]  /*6830*/  SEL R2, RZ, 0xffffffff, P3 ;  /* 0xffffffffff027807 */ /* 0x000fe40001800000 */
[----:B------:R-:W-:Y:S03]  /*6840*/  P2R R61, PR, RZ, 0x40 ;  /* 0x00000040ff3d7803 */ /* 0x000fe60000000000 */
[----:B------:R-:W-:Y:S04]  /*6850*/  @P2 SEL R2, R3, R2, !P4 ;  /* 0x0000000203022207 */ /* 0x000fe80006000000 */
[----:B------:R-:W-:Y:S02]  /*6860*/  @P6 SHF.L.U32 R0, R59, 0x1f, RZ ;  /* 0x0000001f3b006819 */ /* 0x000fe400000006ff */
[----:B------:R-:W-:Y:S02]  /*6870*/  LOP3.LUT R2, R2, 0x1, RZ, 0xc0, !PT ;  /* 0x0000000102027812 */ /* 0x000fe400078ec0ff */
[----:B------:R1:W2:Y:S02]  /*6880*/  @P6 SYNCS.PHASECHK.TRANS64.TRYWAIT P1, [UR43+0x50], R0 ;  /* 0x00005000ff0065a7 */ /* 0x0002a4000802112b */
[----:B------:R-:W-:Y:S04]  /*6890*/  ISETP.NE.U32.AND P5, PT, R2, 0x1, PT ;  /* 0x000000010200780c */ /* 0x000fe80003fa5070 */
[----:B------:R-:W-:Y:S02]  /*68a0*/  P2R R64, PR, RZ, 0x20 ;  /* 0x00000020ff407803 */ /* 0x000fe40000000000 */
[----:B-1----:R-:W-:Y:S04]  /*68b0*/  SHF.L.U32 R0, R58, 0x1f, RZ ;  /* 0x0000001f3a007819 */ /* 0x002fe800000006ff */
[----:B------:R1:W4:Y:S01]  /*68c0*/  SYNCS.PHASECHK.TRANS64.TRYWAIT P0, [R53+URZ+0xc0], R0 ;  /* 0x0000c000350075a7 */ /* 0x00032200080011ff */
[----:B--2---:R-:W-:Y:S01]  /*68d0*/  @P6 SEL R63, RZ, 0x1, !P1 ;  /* 0x00000001ff3f6807 */ /* 0x004fe20004800000 */
[----:B-1----:R-:W-:Y:S06]  /*68e0*/  @!P6 BRA `(.L_x_110) ;  /* 0x000000000058e947 */ /* 0x002fec0003800000 */
[C---:B------:R-:W-:Y:S01]  /*68f0*/  VIADD R2, R62.reuse, 0x200 ;  /* 0x000002003e027836 */ /* 0x040fe20000000000 */
[----:B------:R-:W-:Y:S01]  /*6900*/  LOP3.LUT P6, RZ, R45, 0x40, RZ, 0xc0, !PT ;  /* 0x000000402dff7812 */ /* 0x000fe200078cc0ff */
[----:B------:R-:W-:Y:S01]  /*6910*/  BSSY B0, `(.L_x_111) ;  /* 0x000000e000007945 */ /* 0x000fe20003800000 */
[----:B------:R-:W-:Y:S01]  /*6920*/  ISETP.NE.AND P2, PT, R63, RZ, PT ;  /* 0x000000ff3f00720c */ /* 0x000fe20003f45270 */
[----:B------:R-:W-:Y:S01]  /*6930*/  @P5 VIADD R4, R62, 0x210 ;  /* 0x000002103e045836 */ /* 0x000fe20000000000 */
[----:B------:R-:W-:Y:S01]  /*6940*/  PLOP3.LUT P1, PT, PT, PT, PT, 0x8, 0x80 ;  /* 0x000000000080781c */ /* 0x000fe20003f2e170 */
[----:B------:R-:W-:Y:S01]  /*6950*/  IMAD.MOV.U32 R39, RZ, RZ, RZ ;  /* 0x000000ffff277224 */ /* 0x000fe200078e00ff */
[----:B------:R-:W-:Y:S02]  /*6960*/  @P5 PLOP3.LUT P1, PT, P6, PT, PT, 0x80, 0x8 ;  /* 0x000000000008581c */ /* 0x000fe4000372f070 */
[----:B------:R-:W-:Y:S02]  /*6970*/  CS2R R36, SRZ ;  /* 0x0000000000247805 */ /* 0x000fe4000001ff00 */
[----:B------:R-:W-:Y:S02]  /*6980*/  CS2R R30, SRZ ;  /* 0x00000000001e7805 */ /* 0x000fe4000001ff00 */
[----:B------:R-:W-:Y:S07]  /*6990*/  CS2R R28, SRZ ;  /* 0x00000000001c7805 */ /* 0x000fee000001ff00 */
[----:B------:R-:W-:Y:S01]  /*69a0*/  @P1 VIADD R4, R2, 0xfffffff0 ;  /* 0xfffffff002041836 */ /* 0x000fe20000000000 */
[----:B------:R-:W-:Y:S06]  /*69b0*/  @P2 BRA `(.L_x_112) ;  /* 0x00000000000c2947 */ /* 0x000fec0003800000 */
[----:B------:R-:W-:Y:S04]  /*69c0*/  SHF.L.U32 R3, R59, 0x1f, RZ ;  /* 0x0000001f3b037819 */ /* 0x000fe800000006ff */
[----:B------:R-:W1:Y:S02]  /*69d0*/  SYNCS.PHASECHK.TRANS64.TRYWAIT P1, [UR43+0x50], R3 ;  /* 0x00005003ff0075a7 */ /* 0x000e64000802112b */
[----:B-1----:R-:W-:Y:S05]  /*69e0*/  @!P1 BRA `(.L_x_113) ;  /* 0x0000003000649947 */ /* 0x002fea0003800000 */
.L_x_112:
[----:B------:R-:W-:Y:S05]  /*69f0*/  BSYNC B0 ;  /* 0x0000000000007941 */ /* 0x000fea0003800000 */
.L_x_111:
[----:B------:R-:W-:Y:S01]  /*6a00*/  ISETP.NE.AND P1, PT, R64, RZ, PT ;  /* 0x000000ff4000720c */ /* 0x000fe20003f25270 */
[----:B------:R-:W-:Y:S11]  /*6a10*/  HFMA2 R26, -RZ, RZ, 0, 5.9604644775390625e-08 ;  /* 0x00000001ff1a7431 */ /* 0x000ff600000001ff */
[----:B------:R-:W-:Y:S01]  /*6a20*/  @!UPT UIADD3 URZ, UPT, UPT, URZ, URZ, URZ ;  /* 0x000000fffffff290 */ /* 0x000fe2000fffe0ff */
[----:B------:R2:W1:Y:S04]  /*6a30*/  @P1 LDS.128 R36, [R4] ;  /* 0x0000000004241984 */ /* 0x0004680000000c00 */
[----:B------:R2:W1:Y:S02]  /*6a40*/  @P1 LDS.128 R28, [R56+UR43+0x200] ;  /* 0x0002002b381c1984 */ /* 0x0004640008000c00 */
.L_x_110:
[----:B------:R-:W-:Y:S05]  /*6a50*/  BSYNC B1 ;  /* 0x0000000000017941 */ /* 0x000fea0003800000 */
.L_x_109:
[----:B-1----:R-:W-:Y:S04]  /*6a60*/  SHF.R.U32.HI R2, RZ, 0x15, R25 ;  /* 0x00000015ff027819 */ /* 0x002fe80000011619 */
[----:B------:R-:W-:Y:S01]  /*6a70*/  LOP3.LUT P1, RZ, R2, 0x3, R47, 0x48, !PT ;  /* 0x0000000302ff7812 */ /* 0x000fe2000782482f */
[----:B------:R-:W-:Y:S01]  /*6a80*/  @!UPT UIADD3 URZ, UPT, UPT, URZ, URZ, URZ ;  /* 0x000000fffffff290 */ /* 0x000fe2000fffe0ff */
[----:B----4-:R-:W-:Y:S11]  /*6a90*/  @P0 BRA `(.L_x_114) ;  /* 0x0000000000080947 */ /* 0x010ff60003800000 */
[----:B------:R-:W1:Y:S02]  /*6aa0*/  SYNCS.PHASECHK.TRANS64.TRYWAIT P0, [R53+URZ+0xc0], R0 ;  /* 0x0000c000350075a7 */ /* 0x000e6400080011ff */
[----:B-1----:R-:W-:Y:S05]  /*6ab0*/  @!P0 BRA `(.L_x_115) ;  /* 0x0000003000488947 */ /* 0x002fea0003800000 */
.L_x_114:
[----:B------:R-:W-:Y:S05]  /*6ac0*/  @!P1 BRA `(.L_x_116) ;  /* 0x0000000000409947 */ /* 0x000fea0003800000 */
[----:B------:R-:W4:Y:S01]  /*6ad0*/  LDCU.64 UR8, c[0x4][0x70] ;  /* 0x01000e00ff0877ac */ /* 0x000f220008000a00 */
[----:B------:R-:W-:Y:S01]  /*6ae0*/  MOV R3, 0x0 ;  /* 0x0000000000037802 */ /* 0x000fe20000000f00 */
[----:B------:R-:W-:Y:S02]  /*6af0*/  HFMA2 R12, -RZ, RZ, 0, 5.9604644775390625e-08 ;  /* 0x00000001ff0c7431 */ /* 0x000fe400000001ff */
[----:B------:R-:W-:Y:S02]  /*6b00*/  IMAD.MOV.U32 R8, RZ, RZ, 0x192 ;  /* 0x00000192ff087424 */ /* 0x000fe400078e00ff */
[----:B------:R-:W-:Y:S01]  /*6b10*/  IMAD.MOV.U32 R13, RZ, RZ, RZ ;  /* 0x000000ffff0d7224 */ /* 0x000fe200078e00ff */
[----:B------:R-:W5:Y:S01]  /*6b20*/  LDCU.64 UR6, c[0x4][0x78] ;  /* 0x01000f00ff0677ac */ /* 0x000f620008000a00 */
[----:B------:R-:W1:Y:S01]  /*6b30*/  LDC.64 R2, c[0x4][R3] ;  /* 0x0100000003027b82 */ /* 0x000e620000000a00 */
[----:B------:R-:W3:Y:S01]  /*6b40*/  LDCU.64 UR4, c[0x4][0x10] ;  /* 0x01000200ff0477ac */ /* 0x000ee20008000a00 */
[----:B----4-:R-:W-:Y:S01]  /*6b50*/  MOV R5, UR9 ;  /* 0x0000000900057c02 */ /* 0x010fe20008000f00 */
[----:B--2---:R-:W-:Y:S01]  /*6b60*/  IMAD.U32 R4, RZ, RZ, UR8 ;  /* 0x00000008ff047e24 */ /* 0x004fe2000f8e00ff */
[----:B-----5:R-:W-:Y:S01]  /*6b70*/  MOV R7, UR7 ;  /* 0x0000000700077c02 */ /* 0x020fe20008000f00 */
[----:B------:R-:W-:Y:S01]  /*6b80*/  IMAD.U32 R6, RZ, RZ, UR6 ;  /* 0x00000006ff067e24 */ /* 0x000fe2000f8e00ff */
[----:B---3--:R-:W-:Y:S01]  /*6b90*/  MOV R11, UR5 ;  /* 0x00000005000b7c02 */ /* 0x008fe20008000f00 */
[----:B------:R-:W-:Y:S02]  /*6ba0*/  IMAD.U32 R10, RZ, RZ, UR4 ;  /* 0x00000004ff0a7e24 */ /* 0x000fe4000f8e00ff */
[----:B------:R-:W-:Y:S07]  /*6bb0*/  LEPC R20, `(.L_x_116) ;  /* 0x000000001014794e */ /* 0x000fee0000000000 */
[----:B-1----:R-:W-:Y:S05]  /*6bc0*/  CALL.ABS.NOINC R2 ;  /* 0x0000000002007343 */ /* 0x002fea0003c00000 */
.L_x_116:
[----:B------:R-:W-:Y:S05]  /*6bd0*/  WARPSYNC.ALL ;  /* 0x0000000000007948 */ /* 0x000fea0003800000 */
[----:B------:R-:W-:Y:S01]  /*6be0*/  R2UR UR4, R25 ;  /* 0x00000000190472ca */ /* 0x000fe200000e0000 */
[--C-:B------:R-:W-:Y:S01]  /*6bf0*/  HADD2.F32 R3, -RZ, R28.reuse.H0_H0 ;  /* 0x2000001cff037230 */ /* 0x100fe20000004100 */
[----:B------:R-:W-:Y:S01]  /*6c00*/  MOV R65, 0x10 ;  /* 0x0000001000417802 */ /* 0x000fe20000000f00 */
[--C-:B------:R-:W-:Y:S01]  /*6c10*/  HADD2.F32 R20, -RZ, R29.reuse.H0_H0 ;  /* 0x2000001dff147230 */ /* 0x100fe20000004100 */
[----:B------:R-:W-:Y:S01]  /*6c20*/  LOP3.LUT P6, RZ, R45, 0x40, RZ, 0xc0, !PT ;  /* 0x000000402dff7812 */ /* 0x000fe200078cc0ff */
[----:B------:R-:W-:Y:S01]  /*6c30*/  HADD2.F32 R21, -RZ, R29.H1_H1 ;  /* 0x3000001dff157230 */ /* 0x000fe20000004100 */
[----:B------:R-:W-:Y:S01]  /*6c40*/  ISETP.NE.AND P0, PT, R60, RZ, PT ;  /* 0x000000ff3c00720c */ /* 0x000fe20003f05270 */
[----:B------:R-:W-:Y:S01]  /*6c50*/  BSSY.RECONVERGENT B0, `(.L_x_117) ;  /* 0x0000052000007945 */ /* 0x000fe20003800200 */
[----:B------:R-:W-:Y:S04]  /*6c60*/  SEL R65, R65, 0xfffffff0, !P6 ;  /* 0xfffffff041417807 */ /* 0x000fe80007000000 */
[----:B------:R-:W-:Y:S01]  /*6c70*/  IADD3 R62, PT, PT, R62, R65, RZ ;  /* 0x000000413e3e7210 */ /* 0x000fe20007ffe0ff */
[----:B--2---:R-:W1:Y:S02]  /*6c80*/  LDTM.x16 R4, tmem[UR4] ;  /* 0x00000004000479ee */ /* 0x004e640008240000 */
[C---:B-1-3--:R-:W-:Y:S01]  /*6c90*/  FMUL R0, R24.reuse, R4 ;  /* 0x0000000418007220 */ /* 0x04afe20000400000 */
[----:B------:R-:W-:Y:S02]  /*6ca0*/  HADD2.F32 R4, -RZ, R28.H1_H1 ;  /* 0x3000001cff047230 */ /* 0x000fe40000004100 */
[C---:B------:R-:W-:Y:S01]  /*6cb0*/  FMUL R2, R24.reuse, R5 ;  /* 0x0000000518027220 */ /* 0x040fe20000400000 */
[C---:B------:R-:W-:Y:S01]  /*6cc0*/  FMUL R7, R24.reuse, R7 ;  /* 0x0000000718077220 */ /* 0x040fe20000400000 */
[C---:B------:R-:W-:Y:S01]  /*6cd0*/  FFMA R0, R27.reuse, R3, R0 ;  /* 0x000000031b007223 */ /* 0x040fe20000000000 */
[C---:B------:R-:W-:Y:S01]  /*6ce0*/  FMUL R3, R24.reuse, R6 ;  /* 0x0000000618037220 */ /* 0x040fe20000400000 */
[C---:B------:R-:W-:Y:S01]  /*6cf0*/  FFMA R2, R27.reuse, R4, R2 ;  /* 0x000000041b027223 */ /* 0x040fe20000000002 */
[C---:B------:R-:W-:Y:S01]  /*6d00*/  FMUL R4, R24.reuse, R8 ;  /* 0x0000000818047220 */ /* 0x040fe20000400000 */
[C---:B------:R-:W-:Y:S01]  /*6d10*/  FMUL R8, R24.reuse, R12 ;  /* 0x0000000c18087220 */ /* 0x040fe20000400000 */
[----:B------:R-:W-:Y:S01]  /*6d20*/  FMUL R12, R24, R16 ;  /* 0x00000010180c7220 */ /* 0x000fe20000400000 */
[--C-:B------:R-:W-:Y:S01]  /*6d30*/  HADD2.F32 R16, -RZ, R30.reuse.H0_H0 ;  /* 0x2000001eff107230 */ /* 0x100fe20000004100 */
[----:B------:R-:W-:Y:S01]  /*6d40*/  F2FP.F16.F32.PACK_AB R32, R2, R0 ;  /* 0x000000000220723e */ /* 0x000fe200000000ff */
[----:B------:R-:W-:Y:S02]  /*6d50*/  HADD2.F32 R0, -RZ, R30.H1_H1 ;  /* 0x3000001eff007230 */ /* 0x000fe40000004100 */
[C---:B------:R-:W-:Y:S01]  /*6d60*/  FMUL R5, R24.reuse, R9 ;  /* 0x0000000918057220 */ /* 0x040fe20000400000 */
[C---:B------:R-:W-:Y:S01]  /*6d70*/  FFMA R3, R27.reuse, R20, R3 ;  /* 0x000000141b037223 */ /* 0x040fe20000000003 */
[C---:B------:R-:W-:Y:S01]  /*6d80*/  FFMA R7, R27.reuse, R21, R7 ;  /* 0x000000151b077223 */ /* 0x040fe20000000007 */
[--C-:B------:R-:W-:Y:S02]  /*6d90*/  HADD2.F32 R2, -RZ, R31.reuse.H0_H0 ;  /* 0x2000001fff027230 */ /* 0x100fe40000004100 */
[C---:B------:R-:W-:Y:S01]  /*6da0*/  FFMA R4, R27.reuse, R16, R4 ;  /* 0x000000101b047223 */ /* 0x040fe20000000004 */
[C---:B------:R-:W-:Y:S01]  /*6db0*/  FMUL R6, R24.reuse, R10 ;  /* 0x0000000a18067220 */ /* 0x040fe20000400000 */
[C---:B------:R-:W-:Y:S01]  /*6dc0*/  FFMA R5, R27.reuse, R0, R5 ;  /* 0x000000001b057223 */ /* 0x040fe20000000005 */
[----:B------:R-:W-:Y:S02]  /*6dd0*/  HADD2.F32 R16, -RZ, R31.H1_H1 ;  /* 0x3000001fff107230 */ /* 0x000fe40000004100 */
[C---:B------:R-:W-:Y:S01]  /*6de0*/  FMUL R11, R24.reuse, R11 ;  /* 0x0000000b180b7220 */ /* 0x040fe20000400000 */
[--C-:B------:R-:W-:Y:S02]  /*6df0*/  HADD2.F32 R0, -RZ, R36.reuse.H0_H0 ;  /* 0x20000024ff007230 */ /* 0x100fe40000004100 */
[----:B------:R-:W-:Y:S01]  /*6e00*/  FFMA R6, R27, R2, R6 ;  /* 0x000000021b067223 */ /* 0x000fe20000000006 */
[----:B------:R-:W-:Y:S01]  /*6e10*/  F2FP.F16.F32.PACK_AB R33, R7, R3 ;  /* 0x000000030721723e */ /* 0x000fe200000000ff */
[----:B------:R-:W-:Y:S02]  /*6e20*/  HADD2.F32 R2, -RZ, R36.H1_H1 ;  /* 0x30000024ff027230 */ /* 0x000fe40000004100 */
[C---:B------:R-:W-:Y:S01]  /*6e30*/  FFMA R11, R27.reuse, R16, R11 ;  /* 0x000000101b0b7223 */ /* 0x040fe2000000000b */
[C---:B------:R-:W-:Y:S01]  /*6e40*/  FMUL R9, R24.reuse, R13 ;  /* 0x0000000d18097220 */ /* 0x040fe20000400000 */
[--C-:B------:R-:W-:Y:S02]  /*6e50*/  HADD2.F32 R3, -RZ, R37.reuse.H0_H0 ;  /* 0x20000025ff037230 */ /* 0x100fe40000004100 */
[C---:B------:R-:W-:Y:S01]  /*6e60*/  FFMA R8, R27.reuse, R0, R8 ;  /* 0x000000001b087223 */ /* 0x040fe20000000008 */
[C---:B------:R-:W-:Y:S01]  /*6e70*/  FMUL R10, R24.reuse, R14 ;  /* 0x0000000e180a7220 */ /* 0x040fe20000400000 */
[----:B------:R-:W-:Y:S02]  /*6e80*/  HADD2.F32 R0, -RZ, R37.H1_H1 ;  /* 0x30000025ff007230 */ /* 0x000fe40000004100 */
[C---:B------:R-:W-:Y:S01]  /*6e90*/  FMUL R15, R24.reuse, R15 ;  /* 0x0000000f180f7220 */ /* 0x040fe20000400000 */
[C---:B------:R-:W-:Y:S01]  /*6ea0*/  FFMA R9, R27.reuse, R2, R9 ;  /* 0x000000021b097223 */ /* 0x040fe20000000009 */
[----:B------:R-:W-:Y:S01]  /*6eb0*/  FFMA R10, R27, R3, R10 ;  /* 0x000000031b0a7223 */ /* 0x000fe2000000000a */
[--C-:B------:R-:W-:Y:S01]  /*6ec0*/  HADD2.F32 R2, -RZ, R38.reuse.H0_H0 ;  /* 0x20000026ff027230 */ /* 0x100fe20000004100 */
[----:B------:R-:W-:Y:S01]  /*6ed0*/  F2FP.F16.F32.PACK_AB R34, R5, R4 ;  /* 0x000000040522723e */ /* 0x000fe200000000ff */
[----:B------:R-:W-:Y:S02]  /*6ee0*/  HADD2.F32 R3, -RZ, R38.H1_H1 ;  /* 0x30000026ff037230 */ /* 0x000fe40000004100 */
[----:B------:R-:W-:Y:S01]  /*6ef0*/  FFMA R15, R27, R0, R15 ;  /* 0x000000001b0f7223 */ /* 0x000fe2000000000f */
[C---:B------:R-:W-:Y:S01]  /*6f00*/  FMUL R13, R24.reuse, R17 ;  /* 0x00000011180d7220 */ /* 0x040fe20000400000 */
[--C-:B------:R-:W-:Y:S02]  /*6f10*/  HADD2.F32 R4, -RZ, R39.reuse.H0_H0 ;  /* 0x20000027ff047230 */ /* 0x100fe40000004100 */
[C---:B------:R-:W-:Y:S01]  /*6f20*/  FMUL R14, R24.reuse, R18 ;  /* 0x00000012180e7220 */ /* 0x040fe20000400000 */
[----:B------:R-:W-:Y:S02]  /*6f30*/  HADD2.F32 R0, -RZ, R39.H1_H1 ;  /* 0x30000027ff007230 */ /* 0x000fe40000004100 */
[----:B------:R-:W-:Y:S01]  /*6f40*/  FMUL R19, R24, R19 ;  /* 0x0000001318137220 */ /* 0x000fe20000400000 */
[----:B------:R-:W-:Y:S01]  /*6f50*/  F2FP.F16.F32.PACK_AB R35, R11, R6 ;  /* 0x000000060b23723e */ /* 0x000fe200000000ff */
[C---:B------:R-:W-:Y:S01]  /*6f60*/  FFMA R12, R27.reuse, R2, R12 ;  /* 0x000000021b0c7223 */ /* 0x040fe2000000000c */
[C---:B------:R-:W-:Y:S01]  /*6f70*/  FFMA R13, R27.reuse, R3, R13 ;  /* 0x000000031b0d7223 */ /* 0x040fe2000000000d */
[C---:B------:R-:W-:Y:S01]  /*6f80*/  FFMA R14, R27.reuse, R4, R14 ;  /* 0x000000041b0e7223 */ /* 0x040fe2000000000e */
[----:B------:R-:W-:Y:S01]  /*6f90*/  FFMA R19, R27, R0, R19 ;  /* 0x000000001b137223 */ /* 0x000fe20000000013 */
[----:B------:R1:W-:Y:S01]  /*6fa0*/  STS.128 [R56+UR43+0x200], R32 ;  /* 0x0002002038007988 */ /* 0x0003e20008000c2b */
[----:B------:R-:W-:Y:S02]  /*6fb0*/  F2FP.F16.F32.PACK_AB R8, R9, R8 ;  /* 0x000000080908723e */ /* 0x000fe400000000ff */
[----:B------:R-:W-:Y:S02]  /*6fc0*/  F2FP.F16.F32.PACK_AB R9, R15, R10 ;  /* 0x0000000a0f09723e */ /* 0x000fe400000000ff */
[----:B------:R-:W-:Y:S02]  /*6fd0*/  F2FP.F16.F32.PACK_AB R10, R13, R12 ;  /* 0x0000000c0d0a723e */ /* 0x000fe400000000ff */
[----:B------:R-:W-:Y:S05]  /*6fe0*/  F2FP.F16.F32.PACK_AB R11, R19, R14 ;  /* 0x0000000e130b723e */ /* 0x000fea00000000ff */
[----:B------:R1:W-:Y:S01]  /*6ff0*/  STS.128 [R62+0x200], R8 ;  /* 0x000200083e007388 */ /* 0x0003e20000000c00 */
[----:B------:R-:W-:Y:S01]  /*7000*/  @!PT LDS RZ, [RZ] ;  /* 0x00000000fffff984 */ /* 0x000fe20000000800 */
[----:B------:R-:W-:Y:S01]  /*7010*/  @!PT LDS RZ, [RZ] ;  /* 0x00000000fffff984 */ /* 0x000fe20000000800 */
[----:B------:R-:W-:Y:S01]  /*7020*/  @!PT LDS RZ, [RZ] ;  /* 0x00000000fffff984 */ /* 0x000fe20000000800 */
[----:B------:R-:W-:Y:S01]  /*7030*/  @!PT LDS RZ, [RZ] ;  /* 0x00000000fffff984 */ /* 0x000fe20000000800 */
[----:B------:R2:W-:Y:S07]  /*7040*/  MEMBAR.ALL.CTA ;  /* 0x0000000000007992 */ /* 0x0005ee0000008000 */
[----:B--2---:R-:W2:Y:S02]  /*7050*/  FENCE.VIEW.ASYNC.S ;  /* 0x00000000000073c6 */ /* 0x004ea40000000000 */
[----:B--2---:R-:W-:Y:S06]  /*7060*/  BAR.SYNC.DEFER_BLOCKING 0x1, 0x80 ;  /* 0x0042000000007b1d */ /* 0x004fec0000010000 */
[----:B------:R-:W-:Y:S05]  /*7070*/  @P0 BRA `(.L_x_118) ;  /* 0x00000000003c0947 */ /* 0x000fea0003800000 */
[----:B------:R-:W2:Y:S01]  /*7080*/  LDCU.64 UR6, c[0x0][0x348] ;  /* 0x00006900ff0677ac */ /* 0x000ea20008000a00 */
[----:B------:R-:W-:Y:S01]  /*7090*/  UIADD3 UR4, UPT, UPT, UR43, 0x200, URZ ;  /* 0x000002002b047890 */ /* 0x000fe2000fffe0ff */
[----:B------:R-:W-:Y:S01]  /*70a0*/  UMOV UR51, UR36 ;  /* 0x0000002400337c82 */ /* 0x000fe20008000000 */
[----:B------:R-:W-:Y:S02]  /*70b0*/  UIADD3 UR9, UPT, UPT, UR49, 0x40, URZ ;  /* 0x0000004031097890 */ /* 0x000fe4000fffe0ff */
[----:B------:R-:W-:Y:S02]  /*70c0*/  UIADD3 UR8, UPT, UPT, UR43, 0xa00, URZ ;  /* 0x00000a002b087890 */ /* 0x000fe4000fffe0ff */
[----:B------:R-:W-:Y:S01]  /*70d0*/  MOV R52, UR4 ;  /* 0x0000000400347c02 */ /* 0x000fe20008000f00 */
[----:B------:R-:W-:Y:S01]  /*70e0*/  UMOV UR10, UR50 ;  /* 0x00000032000a7c82 */ /* 0x000fe20008000000 */
[----:B------:R-:W-:Y:S02]  /*70f0*/  UMOV UR11, UR36 ;  /* 0x00000024000b7c82 */ /* 0x000fe40008000000 */
[----:B------:R-:W-:Y:S01]  /*7100*/  R2UR UR48, R52 ;  /* 0x00000000343072ca */ /* 0x000fe200000e0000 */
[----:B--2---:R-:W-:Y:S04]  /*7110*/  UIADD3 UR4, UP0, UPT, UR6, 0x680, URZ ;  /* 0x0000068006047890 */ /* 0x004fe8000ff1e0ff */
[----:B------:R-:W-:Y:S09]  /*7120*/  UIADD3.X UR5, UPT, UPT, URZ, UR7, URZ, UP0, !UPT ;  /* 0x00000007ff057290 */ /* 0x000ff200087fe4ff */
[----:B------:R2:W-:Y:S01]  /*7130*/  UTMASTG.3D [UR48], [UR4] ;  /* 0x00000030040073b5 */ /* 0x0005e20008010000 */
[----:B------:R2:W-:Y:S01]  /*7140*/  UTMASTG.3D [UR8], [UR4] ;  /* 0x00000008040073b5 */ /* 0x0005e20008010000 */
[----:B------:R0:W-:Y:S01]  /*7150*/  UTMACMDFLUSH ;  /* 0x00000000000079b7 */ /* 0x0001e20000000000 */
[----:B--2---:R-:W-:Y:S04]  /*7160*/  DEPBAR.LE SB0, 0x1 ;  /* 0x000080400000791a */ /* 0x004fe80000000000 */
.L_x_118:
[----:B------:R-:W-:Y:S05]  /*7170*/  BSYNC.RECONVERGENT B0 ;  /* 0x0000000000007941 */ /* 0x000fea0003800200 */
.L_x_117:
[----:B------:R-:W-:Y:S01]  /*7180*/  BAR.SYNC.DEFER_BLOCKING 0x1, 0x80 ;  /* 0x0042000000007b1d */ /* 0x000fe20000010000 */
[----:B------:R-:W-:Y:S01]  /*7190*/  ISETP.NE.AND P1, PT, R61, RZ, PT ;  /* 0x000000ff3d00720c */ /* 0x000fe20003f25270 */
[----:B------:R-:W-:Y:S01]  /*71a0*/  UISETP.NE.AND UP0, UPT, UR52, URZ, UPT ;  /* 0x000000ff3400728c */ /* 0x000fe2000bf05270 */
[----:B------:R-:W-:Y:S11]  /*71b0*/  LEA R2, R26, UR43, 0x3 ;  /* 0x0000002b1a027c11 */ /* 0x000ff6000f8e18ff */
[----:B------:R-:W-:Y:S01]  /*71c0*/  @P1 SHF.L.U32 R3, R59, 0x1f, RZ ;  /* 0x0000001f3b031819 */ /* 0x000fe200000006ff */
[----:B------:R-:W-:Y:S06]  /*71d0*/  BRA.U !UP0, `(.L_x_119) ;  /* 0x0000000108247547 */ /* 0x000fec000b800000 */
[----:B------:R-:W-:Y:S01]  /*71e0*/  IMAD.U32 R4, RZ, RZ, UR46 ;  /* 0x0000002eff047e24 */ /* 0x000fe2000f8e00ff */
[----:B------:R-:W-:Y:S01]  /*71f0*/  MOV R0, UR47 ;  /* 0x0000002f00007c02 */ /* 0x000fe20008000f00 */
[----:B------:R-:W-:Y:S03]  /*7200*/  UIADD3 UR4, UPT, UPT, UR46, 0x1, URZ ;  /* 0x000000012e047890 */ /* 0x000fe6000fffe0ff */
[----:B------:R-:W-:Y:S01]  /*7210*/  @P1 LEA R4, R4, UR43, 0x3 ;  /* 0x0000002b04041c11 */ /* 0x000fe2000f8e18ff */
[----:B------:R-:W-:Y:S04]  /*7220*/  UISETP.NE.AND UP0, UPT, UR4, 0x4, UPT ;  /* 0x000000040400788c */ /* 0x000fe8000bf05270 */
[----:B------:R-:W-:Y:S01]  /*7230*/  @P1 VIADD R4, R4, 0x70 ;  /* 0x0000007004041836 */ /* 0x000fe20000000000 */
[----:B------:R-:W-:Y:S04]  /*7240*/  USEL UR46, UR4, URZ, UP0 ;  /* 0x000000ff042e7287 */ /* 0x000fe80008000000 */
[----:B------:R-:W-:Y:S04]  /*7250*/  @P1 PRMT R0, R0, 0x654, R4 ;  /* 0x0000065400001816 */ /* 0x000fe80000000004 */
[----:B------:R2:W-:Y:S04]  /*7260*/  @P1 SYNCS.ARRIVE.TRANS64.RED.A1T0 RZ, [R0+URZ], RZ ;  /* 0x000000ff00ff19a7 */ /* 0x0005e800081004ff */
.L_x_119:
[----:B------:R-:W3:Y:S01]  /*7270*/  @P1 SYNCS.PHASECHK.TRANS64.TRYWAIT P0, [R2+URZ+0x50], R3 ;  /* 0x00005003020015a7 */ /* 0x000ee200080011ff */
[----:B------:R-:W-:Y:S01]  /*7280*/  BSSY B1, `(.L_x_120) ;  /* 0x0000012000017945 */ /* 0x000fe20003800000 */
[----:B---3--:R-:W-:Y:S03]  /*7290*/  @P1 SEL R63, RZ, 0x1, !P0 ;  /* 0x00000001ff3f1807 */ /* 0x008fe60004000000 */
[----:B------:R-:W-:Y:S05]  /*72a0*/  @!P1 BRA `(.L_x_121) ;  /* 0x00000000003c9947 */ /* 0x000fea0003800000 */
[----:B------:R-:W-:Y:S01]  /*72b0*/  ISETP.NE.AND P1, PT, R64, RZ, PT ;  /* 0x000000ff4000720c */ /* 0x000fe20003f25270 */
[----:B------:R-:W-:Y:S01]  /*72c0*/  BSSY B0, `(.L_x_122) ;  /* 0x0000009000007945 */ /* 0x000fe20003800000 */
[----:B------:R-:W-:Y:S11]  /*72d0*/  ISETP.NE.AND P0, PT, R63, RZ, PT ;  /* 0x000000ff3f00720c */ /* 0x000ff60003f05270 */
[----:B------:R-:W-:Y:S05]  /*72e0*/  @P1 IMAD R4, R26, 0x1000, R56 ;  /* 0x000010001a041824 */ /* 0x000fea00078e0238 */
[----:B------:R-:W-:Y:S05]  /*72f0*/  @P1 IADD3 R3, PT, PT, R4, UR43, RZ ;  /* 0x0000002b04031c10 */ /* 0x000fea000fffe0ff */
[----:B------:R-:W-:Y:S01]  /*7300*/  @P1 IMAD.IADD R3, R65, 0x1, R3 ;  /* 0x0000000141031824 */ /* 0x000fe200078e0203 */
[----:B------:R-:W-:Y:S06]  /*7310*/  @P0 BRA `(.L_x_123) ;  /* 0x00000000000c0947 */ /* 0x000fec0003800000 */
[----:B--2---:R-:W-:Y:S04]  /*7320*/  SHF.L.U32 R0, R59, 0x1f, RZ ;  /* 0x0000001f3b007819 */ /* 0x004fe800000006ff */
[----:B------:R-:W2:Y:S02]  /*7330*/  SYNCS.PHASECHK.TRANS64.TRYWAIT P0, [R2+URZ+0x50], R0 ;  /* 0x00005000020075a7 */ /* 0x000ea400080011ff */
[----:B--2---:R-:W-:Y:S05]  /*7340*/  @!P0 BRA `(.L_x_124) ;  /* 0x0000002800388947 */ /* 0x004fea0003800000 */
.L_x_123:
[----:B------:R-:W-:Y:S05]  /*7350*/  BSYNC B0 ;  /* 0x0000000000007941 */ /* 0x000fea0003800000 */
.L_x_122:
[----:B------:R-:W-:Y:S02]  /*7360*/  ISETP.NE.AND P0, PT, R64, RZ, PT ;  /* 0x000000ff4000720c */ /* 0x000fe40003f05270 */
[----:B------:R-:W-:Y:S11]  /*7370*/  IADD3 R26, PT, PT, R26, 0x1, RZ ;  /* 0x000000011a1a7810 */ /* 0x000ff60007ffe0ff */
[----:B------:R3:W4:Y:S04]  /*7380*/  @P0 LDS.128 R28, [R4+UR43+0x200] ;  /* 0x0002002b041c0984 */ /* 0x0007280008000c00 */
[----:B------:R3:W1:Y:S02]  /*7390*/  @P0 LDS.128 R36, [R3+0x200] ;  /* 0x0002000003240984 */ /* 0x0006640000000c00 */
.L_x_121:
[----:B------:R-:W-:Y:S05]  /*73a0*/  BSYNC B1 ;  /* 0x0000000000017941 */ /* 0x000fea0003800000 */
.L_x_120:
[----:B--2---:R-:W-:Y:S05]  /*73b0*/  VIADD R0, R25, 0x10 ;  /* 0x0000001019007836 */ /* 0x004fea0000000000 */
[----:B------:R-:W-:Y:S04]  /*73c0*/  SHF.R.U32.HI R0, RZ, 0x15, R0 ;  /* 0x00000015ff007819 */ /* 0x000fe80000011600 */
[----:B------:R-:W-:Y:S11]  /*73d0*/  LOP3.LUT P0, RZ, R0, 0x3, R47, 0x48, !PT ;  /* 0x0000000300ff7812 */ /* 0x000ff6000780482f */
[----:B------:R-:W-:Y:S02]  /*73e0*/  @!UPT UIADD3 URZ, UPT, UPT, URZ, URZ, URZ ;  /* 0x000000fffffff290 */ /* 0x000fe4000fffe0ff */
[----:B------:R-:W-:Y:S05]  /*73f0*/  @!P0 BRA `(.L_x_125) ;  /* 0x0000000000408947 */ /* 0x000fea0003800000 */
[----:B------:R-:W2:Y:S01]  /*7400*/  LDCU.64 UR8, c[0x4][0x70] ;  /* 0x01000e00ff0877ac */ /* 0x000ea20008000a00 */
[----:B---3--:R-:W-:Y:S01]  /*7410*/  MOV R3, 0x0 ;  /* 0x0000000000037802 */ /* 0x008fe20000000f00 */
[----:B------:R-:W-:Y:S02]  /*7420*/  HFMA2 R12, -RZ, RZ, 0, 5.9604644775390625e-08 ;  /* 0x00000001ff0c7431 */ /* 0x000fe400000001ff */
[----:B-1----:R-:W-:Y:S02]  /*7430*/  IMAD.MOV.U32 R8, RZ, RZ, 0x192 ;  /* 0x00000192ff087424 */ /* 0x002fe400078e00ff */
[----:B------:R-:W-:Y:S01]  /*7440*/  IMAD.MOV.U32 R13, RZ, RZ, RZ ;  /* 0x000000ffff0d7224 */ /* 0x000fe200078e00ff */
[----:B------:R-:W1:Y:S01]  /*7450*/  LDCU.64 UR6, c[0x4][0x78] ;  /* 0x01000f00ff0677ac */ /* 0x000e620008000a00 */
[----:B------:R-:W3:Y:S01]  /*7460*/  LDC.64 R2, c[0x4][R3] ;  /* 0x0100000003027b82 */ /* 0x000ee20000000a00 */
[----:B------:R-:W5:Y:S01]  /*7470*/  LDCU.64 UR4, c[0x4][0x10] ;  /* 0x01000200ff0477ac */ /* 0x000f620008000a00 */
[----:B--2---:R-:W-:Y:S01]  /*7480*/  MOV R5, UR9 ;  /* 0x0000000900057c02 */ /* 0x004fe20008000f00 */
[----:B------:R-:W-:Y:S01]  /*7490*/  IMAD.U32 R4, RZ, RZ, UR8 ;  /* 0x00000008ff047e24 */ /* 0x000fe2000f8e00ff */
[----:B-1----:R-:W-:Y:S01]  /*74a0*/  MOV R7, UR7 ;  /* 0x0000000700077c02 */ /* 0x002fe20008000f00 */
[----:B------:R-:W-:Y:S01]  /*74b0*/  IMAD.U32 R6, RZ, RZ, UR6 ;  /* 0x00000006ff067e24 */ /* 0x000fe2000f8e00ff */
[----:B-----5:R-:W-:Y:S01]  /*74c0*/  MOV R11, UR5 ;  /* 0x00000005000b7c02 */ /* 0x020fe20008000f00 */
[----:B------:R-:W-:Y:S02]  /*74d0*/  IMAD.U32 R10, RZ, RZ, UR4 ;  /* 0x00000004ff0a7e24 */ /* 0x000fe4000f8e00ff */
[----:B------:R-:W-:Y:S07]  /*74e0*/  LEPC R20, `(.L_x_125) ;  /* 0x000000001014794e */ /* 0x000fee0000000000 */
[----:B---34-:R-:W-:Y:S05]  /*74f0*/  CALL.ABS.NOINC R2 ;  /* 0x0000000002007343 */ /* 0x018fea0003c00000 */
.L_x_125:
[----:B------:R-:W-:Y:S01]  /*7500*/  ISETP.NE.AND P6, PT, R61, RZ, PT ;  /* 0x000000ff3d00720c */ /* 0x000fe20003fc5270 */
[----:B------:R-:W-:Y:S05]  /*7510*/  WARPSYNC.ALL ;  /* 0x0000000000007948 */ /* 0x000fea0003800000 */
[----:B------:R-:W-:Y:S01]  /*7520*/  R2UR UR4, R25 ;  /* 0x00000000190472ca */ /* 0x000fe200000e0000 */
[----:B---34-:R-:W-:Y:S01]  /*7530*/  HADD2.F32 R3, -RZ, R28.H0_H0 ;  /* 0x2000001cff037230 */ /* 0x018fe20000004100 */
[----:B------:R-:W-:Y:S01]  /*7540*/  ISETP.NE.AND P0, PT, R60, RZ, PT ;  /* 0x000000ff3c00720c */ /* 0x000fe20003f05270 */
[----:B------:R-:W-:Y:S01]  /*7550*/  HADD2.F32 R20, -RZ, R30.H0_H0 ;  /* 0x2000001eff147230 */ /* 0x000fe20000004100 */
[----:B------:R-:W-:Y:S09]  /*7560*/  BSSY.RECONVERGENT B0, `(.L_x_126) ;  /* 0x0000058000007945 */ /* 0x000ff20003800200 */
[----:B-1----:R-:W1:Y:S02]  /*7570*/  LDTM.x16 R4, tmem[UR4+0x10] ;  /* 0x00001004000479ee */ /* 0x002e640008240000 */
[C---:B-1----:R-:W-:Y:S01]  /*7580*/  FMUL R0, R24.reuse, R4 ;  /* 0x0000000418007220 */ /* 0x042fe20000400000 */
[----:B------:R-:W-:Y:S02]  /*7590*/  HADD2.F32 R4, -RZ, R28.H1_H1 ;  /* 0x3000001cff047230 */ /* 0x000fe40000004100 */
[C---:B------:R-:W-:Y:S01]  /*75a0*/  FMUL R2, R24.reuse, R5 ;  /* 0x0000000518027220 */ /* 0x040fe20000400000 */
[--C-:B------:R-:W-:Y:S02]  /*75b0*/  HADD2.F32 R5, -RZ, R29.reuse.H0_H0 ;  /* 0x2000001dff057230 */ /* 0x100fe40000004100 */
[C---:B------:R-:W-:Y:S01]  /*75c0*/  FFMA R0, R27.reuse, R3, R0 ;  /* 0x000000031b007223 */ /* 0x040fe20000000000 */
[C---:B------:R-:W-:Y:S01]  /*75d0*/  FMUL R3, R24.reuse, R6 ;  /* 0x0000000618037220 */ /* 0x040fe20000400000 */
[----:B------:R-:W-:Y:S02]  /*75e0*/  HADD2.F32 R6, -RZ, R29.H1_H1 ;  /* 0x3000001dff067230 */ /* 0x000fe40000004100 */
[C---:B------:R-:W-:Y:S01]  /*75f0*/  FFMA R2, R27.reuse, R4, R2 ;  /* 0x000000041b027223 */ /* 0x040fe20000000002 */
[C---:B------:R-:W-:Y:S01]  /*7600*/  FMUL R7, R24.reuse, R7 ;  /* 0x0000000718077220 */ /* 0x040fe20000400000 */
[C---:B------:R-:W-:Y:S01]  /*7610*/  FFMA R3, R27.reuse, R5, R3 ;  /* 0x000000051b037223 */ /* 0x040fe20000000003 */
[C---:B------:R-:W-:Y:S01]  /*7620*/  FMUL R4, R24.reuse, R8 ;  /* 0x0000000818047220 */ /* 0x040fe20000400000 */
[----:B------:R-:W-:Y:S01]  /*7630*/  FMUL R5, R24, R9 ;  /* 0x0000000918057220 */ /* 0x000fe20000400000 */
[----:B------:R-:W-:Y:S01]  /*7640*/  F2FP.F16.F32.PACK_AB R32, R2, R0 ;  /* 0x000000000220723e */ /* 0x000fe200000000ff */
[C---:B------:R-:W-:Y:S01]  /*7650*/  FFMA R7, R27.reuse, R6, R7 ;  /* 0x000000061b077223 */ /* 0x040fe20000000007 */
[----:B------:R-:W-:Y:S02]  /*7660*/  HADD2.F32 R0, -RZ, R30.H1_H1 ;  /* 0x3000001eff007230 */ /* 0x000fe40000004100 */
[----:B------:R-:W-:Y:S01]  /*7670*/  FFMA R4, R27, R20, R4 ;  /* 0x000000141b047223 */ /* 0x000fe20000000004 */
[--C-:B------:R-:W-:Y:S02]  /*7680*/  HADD2.F32 R2, -RZ, R31.reuse.H0_H0 ;  /* 0x2000001fff027230 */ /* 0x100fe40000004100 */
[C---:B------:R-:W-:Y:S01]  /*7690*/  FMUL R6, R24.reuse, R10 ;  /* 0x0000000a18067220 */ /* 0x040fe20000400000 */
[----:B------:R-:W-:Y:S01]  /*76a0*/  F2FP.F16.F32.PACK_AB R33, R7, R3 ;  /* 0x000000030721723e */ /* 0x000fe200000000ff */
[----:B------:R-:W-:Y:S02]  /*76b0*/  HADD2.F32 R3, -RZ, R31.H1_H1 ;  /* 0x3000001fff037230 */ /* 0x000fe40000004100 */
[C---:B------:R-:W-:Y:S01]  /*76c0*/  FFMA R5, R27.reuse, R0, R5 ;  /* 0x000000001b057223 */ /* 0x040fe20000000005 */
[C---:B------:R-:W-:Y:S01]  /*76d0*/  FMUL R11, R24.reuse, R11 ;  /* 0x0000000b180b7220 */ /* 0x040fe20000400000 */
[--C-:B------:R-:W-:Y:S02]  /*76e0*/  HADD2.F32 R7, -RZ, R36.reuse.H0_H0 ;  /* 0x20000024ff077230 */ /* 0x100fe40000004100 */
[C---:B------:R-:W-:Y:S01]  /*76f0*/  FMUL R8, R24.reuse, R12 ;  /* 0x0000000c18087220 */ /* 0x040fe20000400000 */
[----:B------:R-:W-:Y:S02]  /*7700*/  HADD2.F32 R0, -RZ, R36.H1_H1 ;  /* 0x30000024ff007230 */ /* 0x000fe40000004100 */
[C---:B------:R-:W-:Y:S01]  /*7710*/  FMUL R9, R24.reuse, R13 ;  /* 0x0000000d18097220 */ /* 0x040fe20000400000 */
[C---:B------:R-:W-:Y:S01]  /*7720*/  FFMA R6, R27.reuse, R2, R6 ;  /* 0x000000021b067223 */ /* 0x040fe20000000006 */
[C---:B------:R-:W-:Y:S01]  /*7730*/  FFMA R11, R27.reuse, R3, R11 ;  /* 0x000000031b0b7223 */ /* 0x040fe2000000000b */
[C---:B------:R-:W-:Y:S01]  /*7740*/  FFMA R8, R27.reuse, R7, R8 ;  /* 0x000000071b087223 */ /* 0x040fe20000000008 */
[C---:B------:R-:W-:Y:S01]  /*7750*/  FFMA R9, R27.reuse, R0, R9 ;  /* 0x000000001b097223 */ /* 0x040fe20000000009 */
[--C-:B------:R-:W-:Y:S02]  /*7760*/  HADD2.F32 R2, -RZ, R37.reuse.H0_H0 ;  /* 0x20000025ff027230 */ /* 0x100fe40000004100 */
[C---:B------:R-:W-:Y:S01]  /*7770*/  FMUL R10, R24.reuse, R14 ;  /* 0x0000000e180a7220 */ /* 0x040fe20000400000 */
[----:B------:R-:W-:Y:S02]  /*7780*/  HADD2.F32 R0, -RZ, R37.H1_H1 ;  /* 0x30000025ff007230 */ /* 0x000fe40000004100 */
[C---:B------:R-:W-:Y:S01]  /*7790*/  FMUL R15, R24.reuse, R15 ;  /* 0x0000000f180f7220 */ /* 0x040fe20000400000 */
[C---:B------:R-:W-:Y:S01]  /*77a0*/  FMUL R12, R24.reuse, R16 ;  /* 0x00000010180c7220 */ /* 0x040fe20000400000 */
[C---:B------:R-:W-:Y:S01]  /*77b0*/  FFMA R10, R27.reuse, R2, R10 ;  /* 0x000000021b0a7223 */ /* 0x040fe2000000000a */
[--C-:B------:R-:W-:Y:S02]  /*77c0*/  HADD2.F32 R2, -RZ, R38.reuse.H0_H0 ;  /* 0x20000026ff027230 */ /* 0x100fe40000004100 */
[----:B------:R-:W-:Y:S01]  /*77d0*/  FFMA R15, R27, R0, R15 ;  /* 0x000000001b0f7223 */ /* 0x000fe2000000000f */
[----:B------:R-:W-:Y:S01]  /*77e0*/  HADD2.F32 R0, -RZ, R38.H1_H1 ;  /* 0x30000026ff007230 */ /* 0x000fe20000004100 */
[----:B------:R-:W-:Y:S01]  /*77f0*/  F2FP.F16.F32.PACK_AB R34, R5, R4 ;  /* 0x000000040522723e */ /* 0x000fe200000000ff */
        /* <DEDUP_REMOVED lines=14> */
[----:B------:R-:W-:Y:S02]  /*78e0*/  F2FP.F16.F32.PACK_AB R11, R19, R14 ;  /* 0x0000000e130b723e */ /* 0x000fe400000000ff */
[----:B------:R-:W-:Y:S02]  /*78f0*/  MOV R2, UR46 ;  /* 0x0000002e00027c02 */ /* 0x000fe40008000f00 */
[----:B------:R-:W-:Y:S01]  /*7900*/  MOV R0, UR47 ;  /* 0x0000002f00007c02 */ /* 0x000fe20008000f00 */
[----:B------:R1:W-:Y:S01]  /*7910*/  STS.128 [R62+0x1200], R8 ;  /* 0x001200083e007388 */ /* 0x0003e20000000c00 */
[----:B------:R-:W-:Y:S02]  /*7920*/  @P6 LEA R2, R2, UR43, 0x3 ;  /* 0x0000002b02026c11 */ /* 0x000fe4000f8e18ff */
[----:B------:R-:W-:Y:S02]  /*7930*/  @P6 SHF.L.U32 R3, R59, 0x1f, RZ ;  /* 0x0000001f3b036819 */ /* 0x000fe400000006ff */
[----:B------:R-:W-:Y:S01]  /*7940*/  @P6 IADD3 R2, PT, PT, R2, 0x70, RZ ;  /* 0x0000007002026810 */ /* 0x000fe20007ffe0ff */
[----:B------:R-:W-:Y:S01]  /*7950*/  @!PT LDS RZ, [RZ] ;  /* 0x00000000fffff984 */ /* 0x000fe20000000800 */
[----:B------:R-:W-:Y:S01]  /*7960*/  @!PT LDS RZ, [RZ] ;  /* 0x00000000fffff984 */ /* 0x000fe20000000800 */
[----:B------:R-:W-:Y:S01]  /*7970*/  @!PT LDS RZ, [RZ] ;  /* 0x00000000fffff984 */ /* 0x000fe20000000800 */
[----:B------:R-:W-:Y:S01]  /*7980*/  @!PT LDS RZ, [RZ] ;  /* 0x00000000fffff984 */ /* 0x000fe20000000800 */
[----:B------:R2:W-:Y:S06]  /*7990*/  MEMBAR.ALL.CTA ;  /* 0x0000000000007992 */ /* 0x0005ec0000008000 */
[----:B--2---:R-:W2:Y:S01]  /*79a0*/  FENCE.VIEW.ASYNC.S ;  /* 0x00000000000073c6 */ /* 0x004ea20000000000 */
[----:B------:R-:W-:Y:S02]  /*79b0*/  @P6 PRMT R0, R0, 0x654, R2 ;  /* 0x0000065400006816 */ /* 0x000fe40000000002 */
[----:B------:R-:W-:Y:S01]  /*79c0*/  LEA R2, R26, UR43, 0x3 ;  /* 0x0000002b1a027c11 */ /* 0x000fe2000f8e18ff */
[----:B--2---:R-:W-:Y:S06]  /*79d0*/  BAR.SYNC.DEFER_BLOCKING 0x1, 0x80 ;  /* 0x0042000000007b1d */ /* 0x004fec0000010000 */
[----:B------:R-:W-:Y:S05]  /*79e0*/  @P0 BRA `(.L_x_127) ;  /* 0x00000000003c0947 */ /* 0x000fea0003800000 */
[----:B------:R-:W2:Y:S01]  /*79f0*/  LDCU.64 UR6, c[0x0][0x348] ;  /* 0x00006900ff0677ac */ /* 0x000ea20008000a00 */
[----:B------:R-:W-:Y:S02]  /*7a00*/  UIADD3 UR13, UPT, UPT, UR49, 0x10, URZ ;  /* 0x00000010310d7890 */ /* 0x000fe4000fffe0ff */
[----:B------:R-:W-:Y:S01]  /*7a10*/  UIADD3 UR12, UPT, UPT, UR43, 0x1200, URZ ;  /* 0x000012002b0c7890 */ /* 0x000fe2000fffe0ff */
[----:B------:R-:W-:Y:S01]  /*7a20*/  UMOV UR14, UR50 ;  /* 0x00000032000e7c82 */ /* 0x000fe20008000000 */
[----:B------:R-:W-:Y:S01]  /*7a30*/  UMOV UR15, UR36 ;  /* 0x00000024000f7c82 */ /* 0x000fe20008000000 */
[----:B------:R-:W-:Y:S02]  /*7a40*/  UIADD3 UR9, UPT, UPT, UR49, 0x50, URZ ;  /* 0x0000005031097890 */ /* 0x000fe4000fffe0ff */
[----:B------:R-:W-:Y:S01]  /*7a50*/  UIADD3 UR8, UPT, UPT, UR43, 0x1a00, URZ ;  /* 0x00001a002b087890 */ /* 0x000fe2000fffe0ff */
[----:B------:R-:W-:Y:S01]  /*7a60*/  UMOV UR10, UR50 ;  /* 0x00000032000a7c82 */ /* 0x000fe20008000000 */
[----:B------:R-:W-:Y:S01]  /*7a70*/  UMOV UR11, UR36 ;  /* 0x00000024000b7c82 */ /* 0x000fe20008000000 */
[----:B--2---:R-:W-:Y:S04]  /*7a80*/  UIADD3 UR4, UP0, UPT, UR6, 0x680, URZ ;  /* 0x0000068006047890 */ /* 0x004fe8000ff1e0ff */
[----:B------:R-:W-:Y:S09]  /*7a90*/  UIADD3.X UR5, UPT, UPT, URZ, UR7, URZ, UP0, !UPT ;  /* 0x00000007ff057290 */ /* 0x000ff200087fe4ff */
[----:B------:R2:W-:Y:S01]  /*7aa0*/  UTMASTG.3D [UR12], [UR4] ;  /* 0x0000000c040073b5 */ /* 0x0005e20008010000 */
[----:B------:R2:W-:Y:S01]  /*7ab0*/  UTMASTG.3D [UR8], [UR4] ;  /* 0x00000008040073b5 */ /* 0x0005e20008010000 */
[----:B------:R0:W-:Y:S01]  /*7ac0*/  UTMACMDFLUSH ;  /* 0x00000000000079b7 */ /* 0x0001e20000000000 */
[----:B--2---:R-:W-:Y:S04]  /*7ad0*/  DEPBAR.LE SB0, 0x1 ;  /* 0x000080400000791a */ /* 0x004fe80000000000 */
.L_x_127:
[----:B------:R-:W-:Y:S05]  /*7ae0*/  BSYNC.RECONVERGENT B0 ;  /* 0x0000000000007941 */ /* 0x000fea0003800200 */
.L_x_126:
[----:B------:R-:W-:Y:S01]  /*7af0*/  BAR.SYNC.DEFER_BLOCKING 0x1, 0x80 ;  /* 0x0042000000007b1d */ /* 0x000fe20000010000 */
[----:B------:R-:W-:Y:S04]  /*7b00*/  UIADD3 UR4, UPT, UPT, UR46, 0x1, URZ ;  /* 0x000000012e047890 */ /* 0x000fe8000fffe0ff */
[----:B------:R-:W-:Y:S04]  /*7b10*/  UISETP.NE.AND UP0, UPT, UR4, 0x4, UPT ;  /* 0x000000040400788c */ /* 0x000fe8000bf05270 */
[----:B------:R-:W-:Y:S01]  /*7b20*/  USEL UR44, UR4, URZ, UP0 ;  /* 0x000000ff042c7287 */ /* 0x000fe20008000000 */
[----:B------:R2:W-:Y:S01]  /*7b30*/  @P6 SYNCS.ARRIVE.TRANS64.RED.A1T0 RZ, [R0+URZ], RZ ;  /* 0x000000ff00ff69a7 */ /* 0x0005e200081004ff */
[----:B------:R-:W-:Y:S01]  /*7b40*/  BSSY B1, `(.L_x_128) ;  /* 0x0000013000017945 */ /* 0x000fe20003800000 */
[----:B------:R-:W3:Y:S02]  /*7b50*/  @P6 SYNCS.PHASECHK.TRANS64.TRYWAIT P0, [R2+URZ+0x50], R3 ;  /* 0x00005003020065a7 */ /* 0x000ee400080011ff */
[----:B---3--:R-:W-:Y:S01]  /*7b60*/  @P6 SEL R63, RZ, 0x1, !P0 ;  /* 0x00000001ff3f6807 */ /* 0x008fe20004000000 */
[----:B--2---:R-:W-:Y:S06]  /*7b70*/  @!P6 BRA `(.L_x_129) ;  /* 0x00000000003ce947 */ /* 0x004fec0003800000 */
[----:B------:R-:W-:Y:S01]  /*7b80*/  ISETP.NE.AND P1, PT, R64, RZ, PT ;  /* 0x000000ff4000720c */ /* 0x000fe20003f25270 */
[----:B------:R-:W-:Y:S01]  /*7b90*/  BSSY B0, `(.L_x_130) ;  /* 0x0000009000007945 */ /* 0x000fe20003800000 */
[----:B------:R-:W-:Y:S11]  /*7ba0*/  ISETP.NE.AND P0, PT, R63, RZ, PT ;  /* 0x000000ff3f00720c */ /* 0x000ff60003f05270 */
[----:B------:R-:W-:Y:S05]  /*7bb0*/  @P1 IMAD R3, R26, 0x1000, R56 ;  /* 0x000010001a031824 */ /* 0x000fea00078e0238 */
[----:B------:R-:W-:Y:S05]  /*7bc0*/  @P1 IADD3 R0, PT, PT, R3, UR43, RZ ;  /* 0x0000002b03001c10 */ /* 0x000fea000fffe0ff */
[----:B------:R-:W-:Y:S01]  /*7bd0*/  @P1 IMAD.IADD R0, R65, 0x1, R0 ;  /* 0x0000000141001824 */ /* 0x000fe200078e0200 */
[----:B------:R-:W-:Y:S06]  /*7be0*/  @P0 BRA `(.L_x_131) ;  /* 0x00000000000c0947 */ /* 0x000fec0003800000 */
[----:B------:R-:W-:Y:S04]  /*7bf0*/  SHF.L.U32 R4, R59, 0x1f, RZ ;  /* 0x0000001f3b047819 */ /* 0x000fe800000006ff */
[----:B------:R-:W2:Y:S02]  /*7c00*/  SYNCS.PHASECHK.TRANS64.TRYWAIT P0, [R2+URZ+0x50], R4 ;  /* 0x00005004020075a7 */ /* 0x000ea400080011ff */
[----:B--2---:R-:W-:Y:S05]  /*7c10*/  @!P0 BRA `(.L_x_132) ;  /* 0x0000002000188947 */ /* 0x004fea0003800000 */
.L_x_131:
[----:B------:R-:W-:Y:S05]  /*7c20*/  BSYNC B0 ;  /* 0x0000000000007941 */ /* 0x000fea0003800000 */
.L_x_130:
[----:B------:R-:W-:Y:S02]  /*7c30*/  ISETP.NE.AND P0, PT, R64, RZ, PT ;  /* 0x000000ff4000720c */ /* 0x000fe40003f05270 */
[----:B------:R-:W-:Y:S11]  /*7c40*/  IADD3 R26, PT, PT, R26, 0x1, RZ ;  /* 0x000000011a1a7810 */ /* 0x000ff60007ffe0ff */
[----:B------:R3:W4:Y:S04]  /*7c50*/  @P0 LDS.128 R28, [R3+UR43+0x200] ;  /* 0x0002002b031c0984 */ /* 0x0007280008000c00 */
[----:B------:R3:W1:Y:S02]  /*7c60*/  @P0 LDS.128 R36, [R0+0x200] ;  /* 0x0002000000240984 */ /* 0x0006640000000c00 */
.L_x_129:
[----:B------:R-:W-:Y:S05]  /*7c70*/  BSYNC B1 ;  /* 0x0000000000017941 */ /* 0x000fea0003800000 */
.L_x_128:
[----:B---3--:R-:W-:Y:S05]  /*7c80*/  VIADD R0, R25, 0x20 ;  /* 0x0000002019007836 */ /* 0x008fea0000000000 */
[----:B------:R-:W-:Y:S04]  /*7c90*/  SHF.R.U32.HI R0, RZ, 0x15, R0 ;  /* 0x00000015ff007819 */ /* 0x000fe80000011600 */
[----:B------:R-:W-:Y:S11]  /*7ca0*/  LOP3.LUT P0, RZ, R0, 0x3, R47, 0x48, !PT ;  /* 0x0000000300ff7812 */ /* 0x000ff6000780482f */
[----:B------:R-:W-:Y:S02]  /*7cb0*/  @!UPT UIADD3 URZ, UPT, UPT, URZ, URZ, URZ ;  /* 0x000000fffffff290 */ /* 0x000fe4000fffe0ff */
[----:B------:R-:W-:Y:S05]  /*7cc0*/  @!P0 BRA `(.L_x_133) ;  /* 0x0000000000408947 */ /* 0x000fea0003800000 */
[----:B------:R-:W3:Y:S01]  /*7cd0*/  LDCU.64 UR8, c[0x4][0x70] ;  /* 0x01000e00ff0877ac */ /* 0x000ee20008000a00 */
[----:B------:R-:W-:Y:S01]  /*7ce0*/  MOV R3, 0x0 ;  /* 0x0000000000037802 */ /* 0x000fe20000000f00 */
[----:B------:R-:W-:Y:S02]  /*7cf0*/  HFMA2 R12, -RZ, RZ, 0, 5.9604644775390625e-08 ;  /* 0x00000001ff0c7431 */ /* 0x000fe400000001ff */
[----:B-1----:R-:W-:Y:S02]  /*7d00*/  IMAD.MOV.U32 R8, RZ, RZ, 0x192 ;  /* 0x00000192ff087424 */ /* 0x002fe400078e00ff */
[----:B------:R-:W-:Y:S01]  /*7d10*/  IMAD.MOV.U32 R13, RZ, RZ, RZ ;  /* 0x000000ffff0d7224 */ /* 0x000fe200078e00ff */
[----:B------:R-:W1:Y:S01]  /*7d20*/  LDCU.64 UR6, c[0x4][0x78] ;  /* 0x01000f00ff0677ac */ /* 0x000e620008000a00 */
[----:B--2---:R-:W2:Y:S01]  /*7d30*/  LDC.64 R2, c[0x4][R3] ;  /* 0x0100000003027b82 */ /* 0x004ea20000000a00 */
[----:B------:R-:W5:Y:S01]  /*7d40*/  LDCU.64 UR4, c[0x4][0x10] ;  /* 0x01000200ff0477ac */ /* 0x000f620008000a00 */
[----:B---3--:R-:W-:Y:S01]  /*7d50*/  MOV R5, UR9 ;  /* 0x0000000900057c02 */ /* 0x008fe20008000f00 */
[----:B------:R-:W-:Y:S01]  /*7d60*/  IMAD.U32 R4, RZ, RZ, UR8 ;  /* 0x00000008ff047e24 */ /* 0x000fe2000f8e00ff */
[----:B-1----:R-:W-:Y:S01]  /*7d70*/  MOV R7, UR7 ;  /* 0x0000000700077c02 */ /* 0x002fe20008000f00 */
[----:B------:R-:W-:Y:S01]  /*7d80*/  IMAD.U32 R6, RZ, RZ, UR6 ;  /* 0x00000006ff067e24 */ /* 0x000fe2000f8e00ff */
[----:B-----5:R-:W-:Y:S01]  /*7d90*/  MOV R11, UR5 ;  /* 0x00000005000b7c02 */ /* 0x020fe20008000f00 */
[----:B------:R-:W-:Y:S02]  /*7da0*/  IMAD.U32 R10, RZ, RZ, UR4 ;  /* 0x00000004ff0a7e24 */ /* 0x000fe4000f8e00ff */
[----:B------:R-:W-:Y:S07]  /*7db0*/  LEPC R20, `(.L_x_133) ;  /* 0x000000001014794e */ /* 0x000fee0000000000 */
[----:B--2-4-:R-:W-:Y:S05]  /*7dc0*/  CALL.ABS.NOINC R2 ;  /* 0x0000000002007343 */ /* 0x014fea0003c00000 */
.L_x_133:
[----:B------:R-:W-:Y:S01]  /*7dd0*/  ISETP.NE.AND P6, PT, R61, RZ, PT ;  /* 0x000000ff3d00720c */ /* 0x000fe20003fc5270 */
[----:B------:R-:W-:Y:S05]  /*7de0*/  WARPSYNC.ALL ;  /* 0x0000000000007948 */ /* 0x000fea0003800000 */
[----:B------:R-:W-:Y:S01]  /*7df0*/  R2UR UR4, R25 ;  /* 0x00000000190472ca */ /* 0x000fe200000e0000 */
[----:B----4-:R-:W-:Y:S01]  /*7e00*/  HADD2.F32 R3, -RZ, R28.H0_H0 ;  /* 0x2000001cff037230 */ /* 0x010fe20000004100 */
[----:B------:R-:W-:Y:S01]  /*7e10*/  ISETP.NE.AND P0, PT, R60, RZ, PT ;  /* 0x000000ff3c00720c */ /* 0x000fe20003f05270 */
[----:B------:R-:W-:Y:S01]  /*7e20*/  HADD2.F32 R20, -RZ, R30.H0_H0 ;  /* 0x2000001eff147230 */ /* 0x000fe20000004100 */
[----:B------:R-:W-:Y:S09]  /*7e30*/  BSSY.RECONVERGENT B0, `(.L_x_134) ;  /* 0x0000058000007945 */ /* 0x000ff20003800200 */
[----:B-12---:R-:W1:Y:S02]  /*7e40*/  LDTM.x16 R4, tmem[UR4+0x20] ;  /* 0x00002004000479ee */ /* 0x006e640008240000 */
        /* <DEDUP_REMOVED lines=59> */
[----:B------:R-:W-:Y:S02]  /*8200*/  LEA R3, R26, UR43, 0x3 ;  /* 0x0000002b1a037c11 */ /* 0x000fe4000f8e18ff */
        /* <DEDUP_REMOVED lines=8> */
[----:B------:R-:W-:Y:S01]  /*8290*/  @P6 SHF.L.U32 R2, R59, 0x1f, RZ ;  /* 0x0000001f3b026819 */ /* 0x000fe200000006ff */
        /* <DEDUP_REMOVED lines=17> */
.L_x_135:
[----:B------:R-:W-:Y:S05]  /*83b0*/  BSYNC.RECONVERGENT B0 ;  /* 0x0000000000007941 */ /* 0x000fea0003800200 */
.L_x_134:
        /* <DEDUP_REMOVED lines=19> */
.L_x_139:
[----:B------:R-:W-:Y:S05]  /*84f0*/  BSYNC B0 ;  /* 0x0000000000007941 */ /* 0x000fea0003800000 */
.L_x_138:
[----:B------:R-:W-:Y:S11]  /*8500*/  ISETP.NE.AND P0, PT, R64, RZ, PT ;  /* 0x000000ff4000720c */ /* 0x000ff60003f05270 */
[----:B------:R-:W-:Y:S02]  /*8510*/  @!UPT UIADD3 URZ, UPT, UPT, URZ, URZ, URZ ;  /* 0x000000fffffff290 */ /* 0x000fe4000fffe0ff */
[----:B------:R3:W4:Y:S04]  /*8520*/  @P0 LDS.128 R28, [R26+UR43+0x200] ;  /* 0x0002002b1a1c0984 */ /* 0x0007280008000c00 */
[----:B------:R3:W1:Y:S02]  /*8530*/  @P0 LDS.128 R36, [R65+0x200] ;  /* 0x0002000041240984 */ /* 0x0006640000000c00 */
.L_x_137:
[----:B------:R-:W-:Y:S05]  /*8540*/  BSYNC B1 ;  /* 0x0000000000017941 */ /* 0x000fea0003800000 */
.L_x_136:
[----:B--2---:R-:W-:Y:S05]  /*8550*/  VIADD R0, R25, 0x30 ;  /* 0x0000003019007836 */ /* 0x004fea0000000000 */
[----:B------:R-:W-:Y:S04]  /*8560*/  SHF.R.U32.HI R0, RZ, 0x15, R0 ;  /* 0x00000015ff007819 */ /* 0x000fe80000011600 */
[----:B------:R-:W-:Y:S11]  /*8570*/  LOP3.LUT P0, RZ, R0, 0x3, R47, 0x48, !PT ;  /* 0x0000000300ff7812 */ /* 0x000ff6000780482f */
[----:B------:R-:W-:Y:S02]  /*8580*/  @!UPT UIADD3 URZ, UPT, UPT, URZ, URZ, URZ ;  /* 0x000000fffffff290 */ /* 0x000fe4000fffe0ff */
[----:B------:R-:W-:Y:S05]  /*8590*/  @!P0 BRA `(.L_x_141) ;  /* 0x0000000000408947 */ /* 0x000fea0003800000 */
[----:B------:R-:W2:Y:S01]  /*85a0*/  LDCU.64 UR8, c[0x4][0x70] ;  /* 0x01000e00ff0877ac */ /* 0x000ea20008000a00 */
[----:B------:R-:W-:Y:S01]  /*85b0*/  MOV R3, 0x0 ;  /* 0x0000000000037802 */ /* 0x000fe20000000f00 */
        /* <DEDUP_REMOVED lines=14> */
.L_x_141:
[----:B------:R-:W-:Y:S01]  /*86a0*/  ISETP.NE.AND P0, PT, R60, RZ, PT ;  /* 0x000000ff3c00720c */ /* 0x000fe20003f05270 */
[----:B------:R-:W-:Y:S05]  /*86b0*/  WARPSYNC.ALL ;  /* 0x0000000000007948 */ /* 0x000fea0003800000 */
[----:B------:R-:W-:Y:S01]  /*86c0*/  R2UR UR4, R25 ;  /* 0x00000000190472ca */ /* 0x000fe200000e0000 */
[--C-:B----4-:R-:W-:Y:S01]  /*86d0*/  HADD2.F32 R20, -RZ, R28.reuse.H0_H0 ;  /* 0x2000001cff147230 */ /* 0x110fe20000004100 */
[----:B------:R-:W-:Y:S01]  /*86e0*/  IADD3 R53, PT, PT, R53, 0xe0, RZ ;  /* 0x000000e035357810 */ /* 0x000fe20007ffe0ff */
[----:B------:R-:W-:Y:S01]  /*86f0*/  HADD2.F32 R21, -RZ, R28.H1_H1 ;  /* 0x3000001cff157230 */ /* 0x000fe20000004100 */
[----:B------:R-:W-:Y:S01]  /*8700*/  BSSY.RECONVERGENT B0, `(.L_x_142) ;  /* 0x0000054000007945 */ /* 0x000fe20003800200 */
[--C-:B------:R-:W-:Y:S01]  /*8710*/  HADD2.F32 R25, -RZ, R29.reuse.H0_H0 ;  /* 0x2000001dff197230 */ /* 0x100fe20000004100 */
[----:B------:R-:W-:Y:S01]  /*8720*/  LOP3.LUT R53, R53, 0xfefffff8, RZ, 0xc0, !PT ;  /* 0xfefffff835357812 */ /* 0x000fe200078ec0ff */
[----:B---3--:R-:W-:Y:S02]  /*8730*/  HADD2.F32 R26, -RZ, R29.H1_H1 ;  /* 0x3000001dff1a7230 */ /* 0x008fe40000004100 */
[--C-:B------:R-:W-:Y:S02]  /*8740*/  HADD2.F32 R28, -RZ, R30.reuse.H0_H0 ;  /* 0x2000001eff1c7230 */ /* 0x100fe40000004100 */
[----:B------:R-:W-:Y:S02]  /*8750*/  HADD2.F32 R29, -RZ, R30.H1_H1 ;  /* 0x3000001eff1d7230 */ /* 0x000fe40000004100 */
[----:B-1----:R-:W1:Y:S01]  /*8760*/  LDTM.x16 R4, tmem[UR4+0x30] ;  /* 0x00003004000479ee */ /* 0x002e620008240000 */
[----:B------:R-:W-:Y:S01]  /*8770*/  NOP ;  /* 0x0000000000007918 */ /* 0x000fe20000000000 */
[----:B-1----:R1:W-:Y:S01]  /*8780*/  SYNCS.ARRIVE.TRANS64.RED.A1T0 RZ, [R53+URZ], RZ ;  /* 0x000000ff35ff79a7 */ /* 0x0023e200081004ff */
[--C-:B------:R-:W-:Y:S02]  /*8790*/  HADD2.F32 R30, -RZ, R31.reuse.H0_H0 ;  /* 0x2000001fff1e7230 */ /* 0x100fe40000004100 */
[----:B------:R-:W-:Y:S02]  /*87a0*/  HADD2.F32 R31, -RZ, R31.H1_H1 ;  /* 0x3000001fff1f7230 */ /* 0x000fe40000004100 */
        /* <DEDUP_REMOVED lines=8> */
[C---:B------:R-:W-:Y:S01]  /*8830*/  FMUL R4, R24.reuse, R4 ;  /* 0x0000000418047220 */ /* 0x040fe20000400000 */
[C---:B------:R-:W-:Y:S01]  /*8840*/  FMUL R5, R24.reuse, R5 ;  /* 0x0000000518057220 */ /* 0x040fe20000400000 */
[C---:B------:R-:W-:Y:S01]  /*8850*/  FMUL R6, R24.reuse, R6 ;  /* 0x0000000618067220 */ /* 0x040fe20000400000 */
[C---:B------:R-:W-:Y:S01]  /*8860*/  FMUL R7, R24.reuse, R7 ;  /* 0x0000000718077220 */ /* 0x040fe20000400000 */
[C---:B------:R-:W-:Y:S01]  /*8870*/  FFMA R4, R27.reuse, R20, R4 ;  /* 0x000000141b047223 */ /* 0x040fe20000000004 */
        /* <DEDUP_REMOVED lines=15> */
[C---:B------:R-:W-:Y:S01]  /*8970*/  FMUL R12, R24.reuse, R16 ;  /* 0x00000010180c7220 */ /* 0x040fe20000400000 */
[C---:B------:R-:W-:Y:S01]  /*8980*/  FFMA R0, R27.reuse, R32, R0 ;  /* 0x000000201b007223 */ /* 0x040fe20000000000 */
[C---:B------:R-:W-:Y:S01]  /*8990*/  FMUL R13, R24.reuse, R17 ;  /* 0x00000011180d7220 */ /* 0x040fe20000400000 */
[----:B------:R-:W-:Y:S01]  /*89a0*/  FFMA R2, R27, R33, R2 ;  /* 0x000000211b027223 */ /* 0x000fe20000000002 */
[----:B------:R-:W-:Y:S01]  /*89b0*/  F2FP.F16.F32.PACK_AB R4, R5, R4 ;  /* 0x000000040504723e */ /* 0x000fe200000000ff */
[C---:B------:R-:W-:Y:S01]  /*89c0*/  FMUL R14, R24.reuse, R18 ;  /* 0x00000012180e7220 */ /* 0x040fe20000400000 */
[----:B------:R-:W-:Y:S01]  /*89d0*/  FFMA R3, R27, R34, R3 ;  /* 0x000000221b037223 */ /* 0x000fe20000000003 */
[----:B------:R-:W-:Y:S01]  /*89e0*/  F2FP.F16.F32.PACK_AB R5, R7, R6 ;  /* 0x000000060705723e */ /* 0x000fe200000000ff */
[----:B------:R-:W-:Y:S01]  /*89f0*/  FFMA R15, R27, R35, R15 ;  /* 0x000000231b0f7223 */ /* 0x000fe2000000000f */
[----:B------:R-:W-:Y:S01]  /*8a00*/  FMUL R19, R24, R19 ;  /* 0x0000001318137220 */ /* 0x000fe20000400000 */
[----:B------:R-:W-:Y:S01]  /*8a10*/  F2FP.F16.F32.PACK_AB R6, R9, R8 ;  /* 0x000000080906723e */ /* 0x000fe200000000ff */
[----:B------:R-:W-:Y:S01]  /*8a20*/  FFMA R12, R27, R36, R12 ;  /* 0x000000241b0c7223 */ /* 0x000fe2000000000c */
[----:B------:R-:W-:Y:S01]  /*8a30*/  F2FP.F16.F32.PACK_AB R7, R11, R10 ;  /* 0x0000000a0b07723e */ /* 0x000fe200000000ff */
[C---:B------:R-:W-:Y:S01]  /*8a40*/  FFMA R13, R27.reuse, R37, R13 ;  /* 0x000000251b0d7223 */ /* 0x040fe2000000000d */
[C---:B------:R-:W-:Y:S01]  /*8a50*/  FFMA R14, R27.reuse, R38, R14 ;  /* 0x000000261b0e7223 */ /* 0x040fe2000000000e */
[----:B------:R-:W-:Y:S01]  /*8a60*/  FFMA R19, R27, R39, R19 ;  /* 0x000000271b137223 */ /* 0x000fe20000000013 */
[----:B------:R-:W-:Y:S01]  /*8a70*/  F2FP.F16.F32.PACK_AB R16, R2, R0 ;  /* 0x000000000210723e */ /* 0x000fe200000000ff */
[----:B------:R1:W-:Y:S01]  /*8a80*/  STS.128 [R56+UR43+0x3200], R4 ;  /* 0x0032000438007988 */ /* 0x0003e20008000c2b */
        /* <DEDUP_REMOVED lines=27> */
.L_x_143:
[----:B------:R-:W-:Y:S05]  /*8c40*/  BSYNC.RECONVERGENT B0 ;  /* 0x0000000000007941 */ /* 0x000fea0003800200 */
.L_x_142:
[----:B------:R-:W-:Y:S01]  /*8c50*/  BAR.SYNC.DEFER_BLOCKING 0x1, 0x80 ;  /* 0x0042000000007b1d */ /* 0x000fe20000010000 */
[----:B------:R-:W-:Y:S01]  /*8c60*/  UISETP.NE.AND UP0, UPT, UR52, -0x4, UPT ;  /* 0xfffffffc3400788c */ /* 0x000fe2000bf05270 */
[----:B------:R-:W-:Y:S08]  /*8c70*/  IADD3 R22, PT, PT, R22, 0x1, RZ ;  /* 0x0000000116167810 */ /* 0x000ff00007ffe0ff */
[----:B------:R-:W-:Y:S05]  /*8c80*/  BRA.U !UP0, `(.L_x_144) ;  /* 0x0000000108287547 */ /* 0x000fea000b800000 */
[----:B------:R-:W-:Y:S01]  /*8c90*/  ISETP.NE.AND P0, PT, R61, RZ, PT ;  /* 0x000000ff3d00720c */ /* 0x000fe20003f05270 */
[----:B------:R-:W-:Y:S01]  /*8ca0*/  IMAD.U32 R2, RZ, RZ, UR46 ;  /* 0x0000002eff027e24 */ /* 0x000fe2000f8e00ff */
[----:B------:R-:W-:Y:S01]  /*8cb0*/  UIADD3 UR4, UPT, UPT, UR46, 0x1, URZ ;  /* 0x000000012e047890 */ /* 0x000fe2000fffe0ff */
[----:B------:R-:W-:Y:S03]  /*8cc0*/  IMAD.U32 R0, RZ, RZ, UR47 ;  /* 0x0000002fff007e24 */ /* 0x000fe6000f8e00ff */
[----:B------:R-:W-:Y:S04]  /*8cd0*/  UISETP.NE.AND UP0, UPT, UR4, 0x4, UPT ;  /* 0x000000040400788c */ /* 0x000fe8000bf05270 */
[----:B------:R-:W-:Y:S03]  /*8ce0*/  USEL UR46, UR4, URZ, UP0 ;  /* 0x000000ff042e7287 */ /* 0x000fe60008000000 */
[----:B------:R-:W-:Y:S05]  /*8cf0*/  @P0 LEA R2, R2, UR43, 0x3 ;  /* 0x0000002b02020c11 */ /* 0x000fea000f8e18ff */
[----:B------:R-:W-:Y:S05]  /*8d00*/  @P0 VIADD R2, R2, 0x70 ;  /* 0x0000007002020836 */ /* 0x000fea0000000000 */
[----:B------:R-:W-:Y:S04]  /*8d10*/  @P0 PRMT R0, R0, 0x654, R2 ;  /* 0x0000065400000816 */ /* 0x000fe80000000002 */
[----:B------:R2:W-:Y:S03]  /*8d20*/  @P0 SYNCS.ARRIVE.TRANS64.RED.A1T0 RZ, [R0+URZ], RZ ;  /* 0x000000ff00ff09a7 */ /* 0x0005e600081004ff */
.L_x_144:
[----:B------:R-:W-:Y:S01]  /*8d30*/  R2UR UR4, R50 ;  /* 0x00000000320472ca */ /* 0x000fe200000e0000 */
[----:B------:R-:W-:Y:S01]  /*8d40*/  UISETP.NE.AND UP0, UPT, UR62, URZ, UPT ;  /* 0x000000ff3e00728c */ /* 0x000fe2000bf05270 */
[----:B------:R-:W-:Y:S01]  /*8d50*/  ISETP.NE.AND P0, PT, R55, 0x2, PT ;  /* 0x000000023700780c */ /* 0x000fe20003f05270 */
[----:B------:R-:W-:Y:S01]  /*8d60*/  UIADD3 UR31, UPT, UPT, UR38, UR63, URZ ;  /* 0x0000003f261f7290 */ /* 0x000fe2000fffe0ff */
[----:B------:R-:W-:Y:S01]  /*8d70*/  ISETP.NE.AND P1, PT, R22, 0x4, PT ;  /* 0x000000041600780c */ /* 0x000fe20003f25270 */
[----:B------:R-:W-:Y:S01]  /*8d80*/  UIADD3 UR52, UPT, UPT, UR52, 0x4, URZ ;  /* 0x0000000434347890 */ /* 0x000fe2000fffe0ff */
[----:B------:R-:W-:Y:S01]  /*8d90*/  SEL R2, RZ, 0x1, P0 ;  /* 0x00000001ff027807 */ /* 0x000fe20000000000 */
[----:B------:R-:W-:Y:S01]  /*8da0*/  UMOV UR36, UR61 ;  /* 0x0000003d00247c82 */ /* 0x000fe20008000000 */
[----:B--2---:R-:W-:Y:S02]  /*8db0*/  SEL R0, RZ, 0x1, P1 ;  /* 0x00000001ff007807 */ /* 0x004fe40000800000 */
[----:B------:R-:W-:Y:S02]  /*8dc0*/  LOP3.LUT R57, R57, R2, RZ, 0x3c, !PT ;  /* 0x0000000239397212 */ /* 0x000fe400078e3cff */
[----:B------:R-:W-:Y:S01]  /*8dd0*/  LOP3.LUT R58, R58, R0, RZ, 0x3c, !PT ;  /* 0x000000003a3a7212 */ /* 0x000fe200078e3cff */
[----:B------:R-:W-:Y:S01]  /*8de0*/  UIADD3 UR30, UPT, UPT, UR37, UR4, URZ ;  /* 0x00000004251e7290 */ /* 0x000fe2000fffe0ff */
[----:B------:R-:W-:Y:S02]  /*8df0*/  SEL R55, R55, RZ, P0 ;  /* 0x000000ff37377207 */ /* 0x000fe40000000000 */
[----:B------:R-:W-:Y:S01]  /*8e00*/  SEL R22, R22, RZ, P1 ;  /* 0x000000ff16167207 */ /* 0x000fe20000800000 */
[----:B------:R-:W-:Y:S08]  /*8e10*/  BRA.U UP0, `(.L_x_145) ;  /* 0xffffffcd005c7547 */ /* 0x000ff0000b83ffff */
[----:B------:R-:W-:-:S13]  /*8e20*/  R2UR UR4, R51 ;  /* 0x00000000330472ca */ /* 0x000fda00000e0000 */
[----:B------:R-:W-:-:S09]  /*8e30*/  UISETP.NE.AND UP0, UPT, UR4, URZ, UPT ;  /* 0x000000ff0400728c */ /* 0x000fd2000bf05270 */
[----:B------:R-:W-:Y:S05]  /*8e40*/  BRA.U !UP0, `(.L_x_146) ;  /* 0x0000000108487547 */ /* 0x000fea000b800000 */
[----:B------:R-:W2:Y:S02]  /*8e50*/  LDCU.64 UR4, c[0x0][0x890] ;  /* 0x00011200ff0477ac */ /* 0x000ea40008000a00 */
[----:B--2---:R-:W-:-:S04]  /*8e60*/  UISETP.NE.U32.AND UP0, UPT, UR4, URZ, UPT ;  /* 0x000000ff0400728c */ /* 0x004fc8000bf05070 */
[----:B------:R-:W-:-:S09]  /*8e70*/  UISETP.NE.AND.EX UP0, UPT, UR5, URZ, UPT, UP0 ;  /* 0x000000ff0500728c */ /* 0x000fd2000bf05300 */
[----:B------:R-:W-:Y:S05]  /*8e80*/  BRA.U UP0, `(.L_x_147) ;  /* 0x00000001000c7547 */ /* 0x000fea000b800000 */
[----:B------:R-:W-:-:S13]  /*8e90*/  FSETP.NEU.AND P0, PT, R27, RZ, PT ;  /* 0x000000ff1b00720b */ /* 0x000fda0003f0d000 */
[----:B------:R-:W-:Y:S05]  /*8ea0*/  @!P0 EXIT ;  /* 0x000000000000894d */ /* 0x000fea0003800000 */
[----:B------:R-:W-:Y:S05]  /*8eb0*/  BRA `(.L_x_146) ;  /* 0x00000000002c7947 */ /* 0x000fea0003800000 */
.L_x_147:
[----:B------:R-:W-:Y:S01]  /*8ec0*/  ISETP.NE.AND P0, PT, R54, RZ, PT ;  /* 0x000000ff3600720c */ /* 0x000fe20003f05270 */
[----:B------:R-:W-:-:S12]  /*8ed0*/  BSSY.RECONVERGENT B0, `(.L_x_146) ;  /* 0x0000009000007945 */ /* 0x000fd80003800200 */
[----:B------:R-:W-:Y:S05]  /*8ee0*/  @P0 BRA `(.L_x_148) ;  /* 0x0000000000140947 */ /* 0x000fea0003800000 */
[----:B------:R-:W2:Y:S02]  /*8ef0*/  LDCU.64 UR4, c[0x0][0x888] ;  /* 0x00011100ff0477ac */ /* 0x000ea40008000a00 */
[----:B--2---:R-:W-:-:S04]  /*8f00*/  ISETP.NE.U32.AND P0, PT, RZ, UR4, PT ;  /* 0x00000004ff007c0c */ /* 0x004fc8000bf05070 */
[----:B------:R-:W-:-:S13]  /*8f10*/  ISETP.NE.AND.EX P0, PT, RZ, UR5, PT, P0 ;  /* 0x00000005ff007c0c */ /* 0x000fda000bf05300 */
[----:B------:R-:W-:Y:S05]  /*8f20*/  @!P0 EXIT ;  /* 0x000000000000894d */ /* 0x000fea0003800000 */
[----:B------:R-:W-:Y:S05]  /*8f30*/  BRA `(.L_x_149) ;  /* 0x0000000000087947 */ /* 0x000fea0003800000 */
.L_x_148:
[----:B------:R-:W-:-:S13]  /*8f40*/  FSETP.NEU.AND P0, PT, R27, RZ, PT ;  /* 0x000000ff1b00720b */ /* 0x000fda0003f0d000 */
[----:B------:R-:W-:Y:S05]  /*8f50*/  @!P0 EXIT ;  /* 0x000000000000894d */ /* 0x000fea0003800000 */
.L_x_149:
[----:B------:R-:W-:Y:S05]  /*8f60*/  BSYNC.RECONVERGENT B0 ;  /* 0x0000000000007941 */ /* 0x000fea0003800200 */
.L_x_146:
[----:B------:R-:W-:Y:S01]  /*8f70*/  ULEA UR4, UR46, UR43, 0x3 ;  /* 0x0000002b2e047291 */ /* 0x000fe2000f8e18ff */
[----:B------:R-:W-:-:S04]  /*8f80*/  DEPBAR.LE SB0, 0x0 ;  /* 0x000080000000791a */ /* 0x000fc80000000000 */
[----:B------:R-:W-:-:S04]  /*8f90*/  UIADD3 UR4, UPT, UPT, UR4, 0x70, URZ ;  /* 0x0000007004047890 */ /* 0x000fc8000fffe0ff */
[----:B------:R-:W-:-:S09]  /*8fa0*/  UPRMT UR4, UR47, 0x654, UR4 ;  /* 0x000006542f047896 */ /* 0x000fd20008000004 */
[----:B------:R-:W-:Y:S01]  /*8fb0*/  SYNCS.ARRIVE.TRANS64.RED.A1T0 RZ, [UR4], RZ ;  /* 0x000000ffffff79a7 */ /* 0x000fe20008100404 */
[----:B------:R-:W-:Y:S05]  /*8fc0*/  EXIT ;  /* 0x000000000000794d */ /* 0x000fea0003800000 */
.L_x_24:
[----:B--2---:R2:W3:Y:S02]  /*8fd0*/  SYNCS.PHASECHK.TRANS64.TRYWAIT P0, [R0+URZ+0x110], R2 ;  /* 0x00011002000075a7 */ /* 0x0044e400080011ff */
[----:B---3--:R-:W-:Y:S05]  /*8fe0*/  @!P0 NANOSLEEP.SYNCS 0x989680 ;  /* 0x009896800000895d */ /* 0x008fea0003900000 */
[----:B------:R-:W3:Y:S02]  /*8ff0*/  @!P0 SYNCS.PHASECHK.TRANS64 P0, [R0+URZ+0x110], R2 ;  /* 0x00011002000085a7 */ /* 0x000ee400080010ff */
[----:B---3--:R-:W-:Y:S05]  /*9000*/  @!P0 BRA `(.L_x_24) ;  /* 0xfffffffc00f08947 */ /* 0x008fea000383ffff */
[----:B------:R-:W-:Y:S05]  /*9010*/  BRA `(.L_x_150) ;  /* 0xffffff8800a47947 */ /* 0x000fea000383ffff */
.L_x_27:
[----:B-1----:R-:W-:-:S07]  /*9020*/  MOV R0, UR33 ;  /* 0x0000002100007c02 */ /* 0x002fce0008000f00 */
.L_x_151:
[----:B-1----:R1:W2:Y:S02]  /*9030*/  SYNCS.PHASECHK.TRANS64.TRYWAIT P0, [R0+URZ+0x28], R3 ;  /* 0x00002803000075a7 */ /* 0x0022a400080011ff */
[----:B--2---:R-:W-:Y:S05]  /*9040*/  @!P0 NANOSLEEP.SYNCS 0x989680 ;  /* 0x009896800000895d */ /* 0x004fea0003900000 */
[----:B------:R-:W2:Y:S02]  /*9050*/  @!P0 SYNCS.PHASECHK.TRANS64 P0, [R0+URZ+0x28], R3 ;  /* 0x00002803000085a7 */ /* 0x000ea400080010ff */
[----:B--2---:R-:W-:Y:S05]  /*9060*/  @!P0 BRA `(.L_x_151) ;  /* 0xfffffffc00f08947 */ /* 0x004fea000383ffff */
[----:B------:R-:W-:Y:S05]  /*9070*/  BRA `(.L_x_26) ;  /* 0xffffff8800f87947 */ /* 0x000fea000383ffff */
.L_x_34:
[----:B-1----:R-:W-:-:S07]  /*9080*/  MOV R0, UR17 ;  /* 0x0000001100007c02 */ /* 0x002fce0008000f00 */
.L_x_152:
[----:B-1----:R1:W2:Y:S02]  /*9090*/  SYNCS.PHASECHK.TRANS64.TRYWAIT P0, [R0+URZ+0x28], R3 ;  /* 0x00002803000075a7 */ /* 0x0022a400080011ff */
[----:B--2---:R-:W-:Y:S05]  /*90a0*/  @!P0 NANOSLEEP.SYNCS 0x989680 ;  /* 0x009896800000895d */ /* 0x004fea0003900000 */
[----:B------:R-:W2:Y:S02]  /*90b0*/  @!P0 SYNCS.PHASECHK.TRANS64 P0, [R0+URZ+0x28], R3 ;  /* 0x00002803000085a7 */ /* 0x000ea400080010ff */
[----:B--2---:R-:W-:Y:S05]  /*90c0*/  @!P0 BRA `(.L_x_152) ;  /* 0xfffffffc00f08947 */ /* 0x004fea000383ffff */
[----:B------:R-:W-:Y:S05]  /*90d0*/  BRA `(.L_x_33) ;  /* 0xffffff8c00bc7947 */ /* 0x000fea000383ffff */
.L_x_39:
[----:B-1----:R1:W2:Y:S02]  /*90e0*/  SYNCS.PHASECHK.TRANS64.TRYWAIT P0, [R3+URZ+0xa0], R0 ;  /* 0x0000a000030075a7 */ /* 0x0022a400080011ff */
[----:B--2---:R-:W-:Y:S05]  /*90f0*/  @!P0 NANOSLEEP.SYNCS 0x989680 ;  /* 0x009896800000895d */ /* 0x004fea0003900000 */
[----:B------:R-:W2:Y:S02]  /*9100*/  @!P0 SYNCS.PHASECHK.TRANS64 P0, [R3+URZ+0xa0], R0 ;  /* 0x0000a000030085a7 */ /* 0x000ea400080010ff */
[----:B--2---:R-:W-:Y:S05]  /*9110*/  @!P0 BRA `(.L_x_39) ;  /* 0xfffffffc00f08947 */ /* 0x004fea000383ffff */
[----:B------:R-:W-:Y:S05]  /*9120*/  BRA `(.L_x_153) ;  /* 0xffffff9000687947 */ /* 0x000fea000383ffff */
.L_x_43:
[----:B------:R-:W-:-:S07]  /*9130*/  MOV R0, UR4 ;  /* 0x0000000400007c02 */ /* 0x000fce0008000f00 */
.L_x_154:
[----:B-1----:R1:W2:Y:S02]  /*9140*/  SYNCS.PHASECHK.TRANS64.TRYWAIT P0, [R0+URZ], R2 ;  /* 0x00000002000075a7 */ /* 0x0022a400080011ff */
[----:B--2---:R-:W-:Y:S05]  /*9150*/  @!P0 NANOSLEEP.SYNCS 0x989680 ;  /* 0x009896800000895d */ /* 0x004fea0003900000 */
[----:B------:R-:W2:Y:S02]  /*9160*/  @!P0 SYNCS.PHASECHK.TRANS64 P0, [R0+URZ], R2 ;  /* 0x00000002000085a7 */ /* 0x000ea400080010ff */
[----:B--2---:R-:W-:Y:S05]  /*9170*/  @!P0 BRA `(.L_x_154) ;  /* 0xfffffffc00f08947 */ /* 0x004fea000383ffff */
[----:B------:R-:W-:Y:S05]  /*9180*/  BRA `(.L_x_155) ;  /* 0xffffff9800107947 */ /* 0x000fea000383ffff */
.L_x_44:
[----:B------:R-:W-:-:S07]  /*9190*/  MOV R0, UR5 ;  /* 0x0000000500007c02 */ /* 0x000fce0008000f00 */
.L_x_156:
[----:B-1----:R1:W2:Y:S02]  /*91a0*/  SYNCS.PHASECHK.TRANS64.TRYWAIT P0, [R0+URZ], R3 ;  /* 0x00000003000075a7 */ /* 0x0022a400080011ff */
[----:B--2---:R-:W-:Y:S05]  /*91b0*/  @!P0 NANOSLEEP.SYNCS 0x989680 ;  /* 0x009896800000895d */ /* 0x004fea0003900000 */
[----:B------:R-:W2:Y:S02]  /*91c0*/  @!P0 SYNCS.PHASECHK.TRANS64 P0, [R0+URZ], R3 ;  /* 0x00000003000085a7 */ /* 0x000ea400080010ff */
[----:B--2---:R-:W-:Y:S05]  /*91d0*/  @!P0 BRA `(.L_x_156) ;  /* 0xfffffffc00f08947 */ /* 0x004fea000383ffff */
[----:B------:R-:W-:Y:S05]  /*91e0*/  BRA `(.L_x_157) ;  /* 0xffffff98001c7947 */ /* 0x000fea000383ffff */
.L_x_45:
[----:B------:R-:W-:-:S07]  /*91f0*/  MOV R0, UR5 ;  /* 0x0000000500007c02 */ /* 0x000fce0008000f00 */
.L_x_158:
[----:B-1----:R1:W2:Y:S02]  /*9200*/  SYNCS.PHASECHK.TRANS64.TRYWAIT P0, [R0+URZ], R3 ;  /* 0x00000003000075a7 */ /* 0x0022a400080011ff */
[----:B--2---:R-:W-:Y:S05]  /*9210*/  @!P0 NANOSLEEP.SYNCS 0x989680 ;  /* 0x009896800000895d */ /* 0x004fea0003900000 */
[----:B------:R-:W2:Y:S02]  /*9220*/  @!P0 SYNCS.PHASECHK.TRANS64 P0, [R0+URZ], R3 ;  /* 0x00000003000085a7 */ /* 0x000ea400080010ff */
[----:B--2---:R-:W-:Y:S05]  /*9230*/  @!P0 BRA `(.L_x_158) ;  /* 0xfffffffc00f08947 */ /* 0x004fea000383ffff */
[----:B------:R-:W-:Y:S05]  /*9240*/  BRA `(.L_x_159) ;  /* 0xffffff9800287947 */ /* 0x000fea000383ffff */
.L_x_46:
[----:B------:R-:W-:-:S07]  /*9250*/  MOV R0, UR5 ;  /* 0x0000000500007c02 */ /* 0x000fce0008000f00 */
.L_x_160:
[----:B-1----:R1:W2:Y:S02]  /*9260*/  SYNCS.PHASECHK.TRANS64.TRYWAIT P0, [R0+URZ], R3 ;  /* 0x00000003000075a7 */ /* 0x0022a400080011ff */
[----:B--2---:R-:W-:Y:S05]  /*9270*/  @!P0 NANOSLEEP.SYNCS 0x989680 ;  /* 0x009896800000895d */ /* 0x004fea0003900000 */
[----:B------:R-:W2:Y:S02]  /*9280*/  @!P0 SYNCS.PHASECHK.TRANS64 P0, [R0+URZ], R3 ;  /* 0x00000003000085a7 */ /* 0x000ea400080010ff */
[----:B--2---:R-:W-:Y:S05]  /*9290*/  @!P0 BRA `(.L_x_160) ;  /* 0xfffffffc00f08947 */ /* 0x004fea000383ffff */
[----:B------:R-:W-:Y:S05]  /*92a0*/  BRA `(.L_x_161) ;  /* 0xffffff9800347947 */ /* 0x000fea000383ffff */
.L_x_49:
[----:B--2---:R2:W3:Y:S02]  /*92b0*/  SYNCS.PHASECHK.TRANS64.TRYWAIT P0, [R2+URZ+0x100], R4 ;  /* 0x00010004020075a7 */ /* 0x0044e400080011ff */
[----:B---3--:R-:W-:Y:S05]  /*92c0*/  @!P0 NANOSLEEP.SYNCS 0x989680 ;  /* 0x009896800000895d */ /* 0x008fea0003900000 */
[----:B------:R-:W3:Y:S02]  /*92d0*/  @!P0 SYNCS.PHASECHK.TRANS64 P0, [R2+URZ+0x100], R4 ;  /* 0x00010004020085a7 */ /* 0x000ee400080010ff */
[----:B---3--:R-:W-:Y:S05]  /*92e0*/  @!P0 BRA `(.L_x_49) ;  /* 0xfffffffc00f08947 */ /* 0x008fea000383ffff */
[----:B------:R-:W-:Y:S05]  /*92f0*/  BRA `(.L_x_162) ;  /* 0xffffff9800907947 */ /* 0x000fea000383ffff */
.L_x_50:
[----:B------:R-:W-:-:S07]  /*9300*/  MOV R2, UR4 ;  /* 0x0000000400027c02 */ /* 0x000fce0008000f00 */
.L_x_163:
[----:B--2---:R2:W3:Y:S02]  /*9310*/  SYNCS.PHASECHK.TRANS64.TRYWAIT P0, [R2+URZ+0xb0], R5 ;  /* 0x0000b005020075a7 */ /* 0x0044e400080011ff */
[----:B---3--:R-:W-:Y:S05]  /*9320*/  @!P0 NANOSLEEP.SYNCS 0x989680 ;  /* 0x009896800000895d */ /* 0x008fea0003900000 */
[----:B------:R-:W3:Y:S02]  /*9330*/  @!P0 SYNCS.PHASECHK.TRANS64 P0, [R2+URZ+0xb0], R5 ;  /* 0x0000b005020085a7 */ /* 0x000ee400080010ff */
[----:B---3--:R-:W-:Y:S05]  /*9340*/  @!P0 BRA `(.L_x_163) ;  /* 0xfffffffc00f08947 */ /* 0x008fea000383ffff */
[----:B------:R-:W-:Y:S05]  /*9350*/  BRA `(.L_x_164) ;  /* 0xffffff9800a07947 */ /* 0x000fea000383ffff */
.L_x_51:
[----:B--2---:R2:W3:Y:S02]  /*9360*/  SYNCS.PHASECHK.TRANS64.TRYWAIT P1, [R2+URZ+0xa0], R4 ;  /* 0x0000a004020075a7 */ /* 0x0044e400080211ff */
[----:B---3--:R-:W-:Y:S05]  /*9370*/  @!P1 NANOSLEEP.SYNCS 0x989680 ;  /* 0x009896800000995d */ /* 0x008fea0003900000 */
[----:B------:R-:W3:Y:S02]  /*9380*/  @!P1 SYNCS.PHASECHK.TRANS64 P1, [R2+URZ+0xa0], R4 ;  /* 0x0000a004020095a7 */ /* 0x000ee400080210ff */
[----:B---3--:R-:W-:Y:S05]  /*9390*/  @!P1 BRA `(.L_x_51) ;  /* 0xfffffffc00f09947 */ /* 0x008fea000383ffff */
[----:B------:R-:W-:Y:S05]  /*93a0*/  BRA `(.L_x_165) ;  /* 0xffffff9800d07947 */ /* 0x000fea000383ffff */
.L_x_54:
[----:B------:R-:W-:-:S07]  /*93b0*/  MOV R0, UR4 ;  /* 0x0000000400007c02 */ /* 0x000fce0008000f00 */
.L_x_166:
[----:B--2---:R2:W3:Y:S02]  /*93c0*/  SYNCS.PHASECHK.TRANS64.TRYWAIT P0, [R0+URZ+0xb0], R2 ;  /* 0x0000b002000075a7 */ /* 0x0044e400080011ff */
[----:B---3--:R-:W-:Y:S05]  /*93d0*/  @!P0 NANOSLEEP.SYNCS 0x989680 ;  /* 0x009896800000895d */ /* 0x008fea0003900000 */
[----:B------:R-:W3:Y:S02]  /*93e0*/  @!P0 SYNCS.PHASECHK.TRANS64 P0, [R0+URZ+0xb0], R2 ;  /* 0x0000b002000085a7 */ /* 0x000ee400080010ff */
[----:B---3--:R-:W-:Y:S05]  /*93f0*/  @!P0 BRA `(.L_x_166) ;  /* 0xfffffffc00f08947 */ /* 0x008fea000383ffff */
[----:B------:R-:W-:Y:S05]  /*9400*/  BRA `(.L_x_53) ;  /* 0xffffff9c00247947 */ /* 0x000fea000383ffff */
.L_x_63:
[----:B--2---:R-:W-:-:S04]  /*9410*/  MOV R5, UR5 ;  /* 0x0000000500057c02 */ /* 0x004fc80008000f00 */
[----:B------:R2:W3:Y:S03]  /*9420*/  SYNCS.PHASECHK.TRANS64.TRYWAIT P0, [R5+URZ+0x8], R6 ;  /* 0x00000806050075a7 */ /* 0x0004e600080011ff */
[----:B---3--:R-:W-:Y:S05]  /*9430*/  @!P0 NANOSLEEP.SYNCS 0x989680 ;  /* 0x009896800000895d */ /* 0x008fea0003900000 */
[----:B------:R-:W3:Y:S02]  /*9440*/  @!P0 SYNCS.PHASECHK.TRANS64 P0, [R5+URZ+0x8], R6 ;  /* 0x00000806050085a7 */ /* 0x000ee400080010ff */
[----:B---3--:R-:W-:Y:S05]  /*9450*/  @!P0 BRA `(.L_x_63) ;  /* 0xfffffffc00ec8947 */ /* 0x008fea000383ffff */
[----:B------:R-:W-:Y:S05]  /*9460*/  BRA `(.L_x_62) ;  /* 0xffffff9c00d87947 */ /* 0x000fea000383ffff */
.L_x_65:
[----:B------:R-:W-:Y:S01]  /*9470*/  BSSY B0, `(.L_x_167) ;  /* 0x0000006000007945 */ /* 0x000fe20003800000 */
[----:B------:R-:W-:-:S07]  /*9480*/  MOV R15, 0xffffffff ;  /* 0xffffffff000f7802 */ /* 0x000fce0000000f00 */
[----:B-12--5:R-:W-:Y:S05]  /*9490*/  WARPSYNC.COLLECTIVE R15, `(.L_x_168) ;  /* 0x000000000f0c7348 */ /* 0x026fea0003c00000 */
[----:B------:R-:W-:Y:S02]  /*94a0*/  ELECT P6, UR79, PT ;  /* 0x00000000004f782f */ /* 0x000fe400038c0000 */
[----:B------:R-:W-:Y:S01]  /*94b0*/  MOV R14, UR79 ;  /* 0x0000004f000e7c02 */ /* 0x000fe20008000f00 */
[----:B-12--5:R-:W-:Y:S10]  /*94c0*/  ENDCOLLECTIVE ;  /* 0x000000000000791b */ /* 0x026ff40003800000 */
.L_x_168:
[----:B------:R-:W-:Y:S05]  /*94d0*/  BSYNC B0 ;  /* 0x0000000000007941 */ /* 0x000fea0003800000 */
.L_x_167:
[----:B------:R-:W-:Y:S05]  /*94e0*/  BRA `(.L_x_169) ;  /* 0xffffffa000087947 */ /* 0x000fea000383ffff */
.L_x_67:
[----:B--2---:R-:W-:-:S04]  /*94f0*/  MOV R0, UR5 ;  /* 0x0000000500007c02 */ /* 0x004fc80008000f00 */
[----:B------:R2:W3:Y:S03]  /*9500*/  SYNCS.PHASECHK.TRANS64.TRYWAIT P0, [R0+URZ+0x8], R4 ;  /* 0x00000804000075a7 */ /* 0x0004e600080011ff */
[----:B---3--:R-:W-:Y:S05]  /*9510*/  @!P0 NANOSLEEP.SYNCS 0x989680 ;  /* 0x009896800000895d */ /* 0x008fea0003900000 */
[----:B------:R-:W3:Y:S02]  /*9520*/  @!P0 SYNCS.PHASECHK.TRANS64 P0, [R0+URZ+0x8], R4 ;  /* 0x00000804000085a7 */ /* 0x000ee400080010ff */
[----:B---3--:R-:W-:Y:S05]  /*9530*/  @!P0 BRA `(.L_x_67) ;  /* 0xfffffffc00ec8947 */ /* 0x008fea000383ffff */
[----:B------:R-:W-:Y:S05]  /*9540*/  BRA `(.L_x_66) ;  /* 0xffffffa0000c7947 */ /* 0x000fea000383ffff */
.L_x_68:
[----:B-1----:R1:W2:Y:S02]  /*9550*/  SYNCS.PHASECHK.TRANS64.TRYWAIT P0, [R0+URZ+0xa0], R4 ;  /* 0x0000a004000075a7 */ /* 0x0022a400080011ff */
[----:B--2---:R-:W-:Y:S05]  /*9560*/  @!P0 NANOSLEEP.SYNCS 0x989680 ;  /* 0x009896800000895d */ /* 0x004fea0003900000 */
[----:B------:R-:W2:Y:S02]  /*9570*/  @!P0 SYNCS.PHASECHK.TRANS64 P0, [R0+URZ+0xa0], R4 ;  /* 0x0000a004000085a7 */ /* 0x000ea400080010ff */
[----:B--2---:R-:W-:Y:S05]  /*9580*/  @!P0 BRA `(.L_x_68) ;  /* 0xfffffffc00f08947 */ /* 0x004fea000383ffff */
[----:B------:R-:W-:Y:S05]  /*9590*/  BRA `(.L_x_170) ;  /* 0xffffffa000f87947 */ /* 0x000fea000383ffff */
.L_x_70:
[----:B------:R-:W-:-:S07]  /*95a0*/  MOV R0, UR31 ;  /* 0x0000001f00007c02 */ /* 0x000fce0008000f00 */
.L_x_171:
[----:B-1----:R1:W2:Y:S02]  /*95b0*/  SYNCS.PHASECHK.TRANS64.TRYWAIT P0, [R0+URZ+0xe0], R4 ;  /* 0x0000e004000075a7 */ /* 0x0022a400080011ff */
[----:B--2---:R-:W-:Y:S05]  /*95c0*/  @!P0 NANOSLEEP.SYNCS 0x989680 ;  /* 0x009896800000895d */ /* 0x004fea0003900000 */
[----:B------:R-:W2:Y:S02]  /*95d0*/  @!P0 SYNCS.PHASECHK.TRANS64 P0, [R0+URZ+0xe0], R4 ;  /* 0x0000e004000085a7 */ /* 0x000ea400080010ff */
[----:B--2---:R-:W-:Y:S05]  /*95e0*/  @!P0 BRA `(.L_x_171) ;  /* 0xfffffffc00f08947 */ /* 0x004fea000383ffff */
[----:B------:R-:W-:Y:S05]  /*95f0*/  BRA `(.L_x_172) ;  /* 0xffffffa400447947 */ /* 0x000fea000383ffff */
.L_x_73:
[----:B------:R-:W-:Y:S07]  /*9600*/  MOV R0, UR5 ;  /* 0x0000000500007c02 */ /* 0x000fee0008000f00 */
.L_x_173:
[----:B-1----:R1:W2:Y:S02]  /*9610*/  SYNCS.PHASECHK.TRANS64.TRYWAIT P0, [R0+URZ], R4 ;  /* 0x00000004000075a7 */ /* 0x0022a400080011ff */
[----:B--2---:R-:W-:Y:S05]  /*9620*/  @!P0 NANOSLEEP.SYNCS 0x989680 ;  /* 0x009896800000895d */ /* 0x004fea0003900000 */
[----:B------:R-:W2:Y:S02]  /*9630*/  @!P0 SYNCS.PHASECHK.TRANS64 P0, [R0+URZ], R4 ;  /* 0x00000004000085a7 */ /* 0x000ea400080010ff */
[----:B--2---:R-:W-:Y:S05]  /*9640*/  @!P0 BRA `(.L_x_173) ;  /* 0xfffffffc00f08947 */ /* 0x004fea000383ffff */
[----:B------:R-:W-:Y:S05]  /*9650*/  BRA `(.L_x_72) ;  /* 0xffffffa400587947 */ /* 0x000fea000383ffff */
.L_x_77:
[----:B-1----:R-:W-:-:S07]  /*9660*/  MOV R0, UR4 ;  /* 0x0000000400007c02 */ /* 0x002fce0008000f00 */
.L_x_174:
[----:B-1----:R1:W2:Y:S02]  /*9670*/  SYNCS.PHASECHK.TRANS64.TRYWAIT P0, [R0+URZ], R2 ;  /* 0x00000002000075a7 */ /* 0x0022a400080011ff */
[----:B--2---:R-:W-:Y:S05]  /*9680*/  @!P0 NANOSLEEP.SYNCS 0x989680 ;  /* 0x009896800000895d */ /* 0x004fea0003900000 */
[----:B------:R-:W2:Y:S02]  /*9690*/  @!P0 SYNCS.PHASECHK.TRANS64 P0, [R0+URZ], R2 ;  /* 0x00000002000085a7 */ /* 0x000ea400080010ff */
[----:B--2---:R-:W-:Y:S05]  /*96a0*/  @!P0 BRA `(.L_x_174) ;  /* 0xfffffffc00f08947 */ /* 0x004fea000383ffff */
[----:B------:R-:W-:Y:S05]  /*96b0*/  BRA `(.L_x_175) ;  /* 0xffffffa8004c7947 */ /* 0x000fea000383ffff */
.L_x_78:
[----:B------:R-:W-:-:S07]  /*96c0*/  MOV R0, UR5 ;  /* 0x0000000500007c02 */ /* 0x000fce0008000f00 */
.L_x_176:
[----:B-1----:R1:W2:Y:S02]  /*96d0*/  SYNCS.PHASECHK.TRANS64.TRYWAIT P0, [R0+URZ], R3 ;  /* 0x00000003000075a7 */ /* 0x0022a400080011ff */
[----:B--2---:R-:W-:Y:S05]  /*96e0*/  @!P0 NANOSLEEP.SYNCS 0x989680 ;  /* 0x009896800000895d */ /* 0x004fea0003900000 */
[----:B------:R-:W2:Y:S02]  /*96f0*/  @!P0 SYNCS.PHASECHK.TRANS64 P0, [R0+URZ], R3 ;  /* 0x00000003000085a7 */ /* 0x000ea400080010ff */
[----:B--2---:R-:W-:Y:S05]  /*9700*/  @!P0 BRA `(.L_x_176) ;  /* 0xfffffffc00f08947 */ /* 0x004fea000383ffff */
[----:B------:R-:W-:Y:S05]  /*9710*/  BRA `(.L_x_177) ;  /* 0xffffffa800587947 */ /* 0x000fea000383ffff */
.L_x_79:
[----:B------:R-:W-:-:S07]  /*9720*/  MOV R0, UR5 ;  /* 0x0000000500007c02 */ /* 0x000fce0008000f00 */
.L_x_178:
[----:B-1----:R1:W2:Y:S02]  /*9730*/  SYNCS.PHASECHK.TRANS64.TRYWAIT P0, [R0+URZ], R3 ;  /* 0x00000003000075a7 */ /* 0x0022a400080011ff */
[----:B--2---:R-:W-:Y:S05]  /*9740*/  @!P0 NANOSLEEP.SYNCS 0x989680 ;  /* 0x009896800000895d */ /* 0x004fea0003900000 */
[----:B------:R-:W2:Y:S02]  /*9750*/  @!P0 SYNCS.PHASECHK.TRANS64 P0, [R0+URZ], R3 ;  /* 0x00000003000085a7 */ /* 0x000ea400080010ff */
[----:B--2---:R-:W-:Y:S05]  /*9760*/  @!P0 BRA `(.L_x_178) ;  /* 0xfffffffc00f08947 */ /* 0x004fea000383ffff */
[----:B------:R-:W-:Y:S05]  /*9770*/  BRA `(.L_x_179) ;  /* 0xffffffa800647947 */ /* 0x000fea000383ffff */
.L_x_82:
[----:B------:R-:W-:-:S07]  /*9780*/  MOV R0, UR26 ;  /* 0x0000001a00007c02 */ /* 0x000fce0008000f00 */
.L_x_180:
[----:B-1----:R1:W2:Y:S02]  /*9790*/  SYNCS.PHASECHK.TRANS64.TRYWAIT P1, [R0+URZ+0x120], R2 ;  /* 0x00012002000075a7 */ /* 0x0022a400080211ff */
[----:B--2---:R-:W-:Y:S05]  /*97a0*/  @!P1 NANOSLEEP.SYNCS 0x989680 ;  /* 0x009896800000995d */ /* 0x004fea0003900000 */
[----:B------:R-:W2:Y:S02]  /*97b0*/  @!P1 SYNCS.PHASECHK.TRANS64 P1, [R0+URZ+0x120], R2 ;  /* 0x00012002000095a7 */ /* 0x000ea400080210ff */
[----:B--2---:R-:W-:Y:S05]  /*97c0*/  @!P1 BRA `(.L_x_180) ;  /* 0xfffffffc00f09947 */ /* 0x004fea000383ffff */
[----:B------:R-:W-:Y:S05]  /*97d0*/  BRA `(.L_x_181) ;  /* 0xffffffa800b07947 */ /* 0x000fea000383ffff */
.L_x_87:
[----:B--2---:R2:W3:Y:S02]  /*97e0*/  SYNCS.PHASECHK.TRANS64.TRYWAIT P0, [R8+URZ+0xa0], R0 ;  /* 0x0000a000080075a7 */ /* 0x0044e400080011ff */
[----:B---3--:R-:W-:Y:S05]  /*97f0*/  @!P0 NANOSLEEP.SYNCS 0x989680 ;  /* 0x009896800000895d */ /* 0x008fea0003900000 */
[----:B------:R-:W3:Y:S02]  /*9800*/  @!P0 SYNCS.PHASECHK.TRANS64 P0, [R8+URZ+0xa0], R0 ;  /* 0x0000a000080085a7 */ /* 0x000ee400080010ff */
[----:B---3--:R-:W-:Y:S05]  /*9810*/  @!P0 BRA `(.L_x_87) ;  /* 0xfffffffc00f08947 */ /* 0x008fea000383ffff */
[----:B------:R-:W-:Y:S05]  /*9820*/  BRA `(.L_x_182) ;  /* 0xffffffac00e87947 */ /* 0x000fea000383ffff */
.L_x_90:
[----:B--2---:R-:W-:Y:S07]  /*9830*/  MOV R0, UR21 ;  /* 0x0000001500007c02 */ /* 0x004fee0008000f00 */
.L_x_183:
[----:B--2---:R2:W3:Y:S02]  /*9840*/  SYNCS.PHASECHK.TRANS64.TRYWAIT P1, [R0+URZ+0x98], R2 ;  /* 0x00009802000075a7 */ /* 0x0044e400080211ff */
[----:B---3--:R-:W-:Y:S05]  /*9850*/  @!P1 NANOSLEEP.SYNCS 0x989680 ;  /* 0x009896800000995d */ /* 0x008fea0003900000 */
[----:B------:R-:W3:Y:S02]  /*9860*/  @!P1 SYNCS.PHASECHK.TRANS64 P1, [R0+URZ+0x98], R2 ;  /* 0x00009802000095a7 */ /* 0x000ee400080210ff */
[----:B---3--:R-:W-:Y:S05]  /*9870*/  @!P1 BRA `(.L_x_183) ;  /* 0xfffffffc00f09947 */ /* 0x008fea000383ffff */
[----:B------:R-:W-:Y:S05]  /*9880*/  BRA `(.L_x_89) ;  /* 0xffffffb400647947 */ /* 0x000fea000383ffff */
.L_x_93:
[----:B--2---:R-:W-:Y:S07]  /*9890*/  MOV R0, UR21 ;  /* 0x0000001500007c02 */ /* 0x004fee0008000f00 */
.L_x_184:
[----:B--2---:R2:W3:Y:S02]  /*98a0*/  SYNCS.PHASECHK.TRANS64.TRYWAIT P0, [R0+URZ+0x70], R4 ;  /* 0x00007004000075a7 */ /* 0x0044e400080011ff */
[----:B---3--:R-:W-:Y:S05]  /*98b0*/  @!P0 NANOSLEEP.SYNCS 0x989680 ;  /* 0x009896800000895d */ /* 0x008fea0003900000 */
[----:B------:R-:W3:Y:S02]  /*98c0*/  @!P0 SYNCS.PHASECHK.TRANS64 P0, [R0+URZ+0x70], R4 ;  /* 0x00007004000085a7 */ /* 0x000ee400080010ff */
[----:B---3--:R-:W-:Y:S05]  /*98d0*/  @!P0 BRA `(.L_x_184) ;  /* 0xfffffffc00f08947 */ /* 0x008fea000383ffff */
[----:B------:R-:W-:Y:S05]  /*98e0*/  BRA `(.L_x_185) ;  /* 0xffffffb400bc7947 */ /* 0x000fea000383ffff */
.L_x_94:
[----:B------:R-:W-:Y:S07]  /*98f0*/  MOV R0, UR21 ;  /* 0x0000001500007c02 */ /* 0x000fee0008000f00 */
.L_x_186:
[----:B--2---:R2:W3:Y:S02]  /*9900*/  SYNCS.PHASECHK.TRANS64.TRYWAIT P0, [R0+URZ+0x78], R4 ;  /* 0x00007804000075a7 */ /* 0x0044e400080011ff */
[----:B---3--:R-:W-:Y:S05]  /*9910*/  @!P0 NANOSLEEP.SYNCS 0x989680 ;  /* 0x009896800000895d */ /* 0x008fea0003900000 */
[----:B------:R-:W3:Y:S02]  /*9920*/  @!P0 SYNCS.PHASECHK.TRANS64 P0, [R0+URZ+0x78], R4 ;  /* 0x00007804000085a7 */ /* 0x000ee400080010ff */
[----:B---3--:R-:W-:Y:S05]  /*9930*/  @!P0 BRA `(.L_x_186) ;  /* 0xfffffffc00f08947 */ /* 0x008fea000383ffff */
[----:B------:R-:W-:Y:S05]  /*9940*/  BRA `(.L_x_187) ;  /* 0xffffffb800187947 */ /* 0x000fea000383ffff */
.L_x_95:
[----:B------:R-:W-:Y:S07]  /*9950*/  MOV R0, UR21 ;  /* 0x0000001500007c02 */ /* 0x000fee0008000f00 */
.L_x_188:
[----:B--2---:R2:W3:Y:S02]  /*9960*/  SYNCS.PHASECHK.TRANS64.TRYWAIT P0, [R0+URZ+0x80], R4 ;  /* 0x00008004000075a7 */ /* 0x0044e400080011ff */
[----:B---3--:R-:W-:Y:S05]  /*9970*/  @!P0 NANOSLEEP.SYNCS 0x989680 ;  /* 0x009896800000895d */ /* 0x008fea0003900000 */
[----:B------:R-:W3:Y:S02]  /*9980*/  @!P0 SYNCS.PHASECHK.TRANS64 P0, [R0+URZ+0x80], R4 ;  /* 0x00008004000085a7 */ /* 0x000ee400080010ff */
[----:B---3--:R-:W-:Y:S05]  /*9990*/  @!P0 BRA `(.L_x_188) ;  /* 0xfffffffc00f08947 */ /* 0x008fea000383ffff */
[----:B------:R-:W-:Y:S05]  /*99a0*/  BRA `(.L_x_189) ;  /* 0xffffffb800787947 */ /* 0x000fea000383ffff */
.L_x_96:
[----:B------:R-:W-:Y:S07]  /*99b0*/  MOV R0, UR21 ;  /* 0x0000001500007c02 */ /* 0x000fee0008000f00 */
.L_x_190:
[----:B--2---:R2:W3:Y:S02]  /*99c0*/  SYNCS.PHASECHK.TRANS64.TRYWAIT P0, [R0+URZ+0x88], R4 ;  /* 0x00008804000075a7 */ /* 0x0044e400080011ff */
[----:B---3--:R-:W-:Y:S05]  /*99d0*/  @!P0 NANOSLEEP.SYNCS 0x989680 ;  /* 0x009896800000895d */ /* 0x008fea0003900000 */
[----:B------:R-:W3:Y:S02]  /*99e0*/  @!P0 SYNCS.PHASECHK.TRANS64 P0, [R0+URZ+0x88], R4 ;  /* 0x00008804000085a7 */ /* 0x000ee400080010ff */
[----:B---3--:R-:W-:Y:S05]  /*99f0*/  @!P0 BRA `(.L_x_190) ;  /* 0xfffffffc00f08947 */ /* 0x008fea000383ffff */
[----:B------:R-:W-:Y:S05]  /*9a00*/  BRA `(.L_x_191) ;  /* 0xffffffb800e07947 */ /* 0x000fea000383ffff */
.L_x_98:
[----:B------:R-:W-:-:S07]  /*9a10*/  MOV R0, UR21 ;  /* 0x0000001500007c02 */ /* 0x000fce0008000f00 */
.L_x_192:
[----:B---3--:R3:W4:Y:S02]  /*9a20*/  SYNCS.PHASECHK.TRANS64.TRYWAIT P0, [R0+URZ+0x70], R2 ;  /* 0x00007002000075a7 */ /* 0x00872400080011ff */
[----:B----4-:R-:W-:Y:S05]  /*9a30*/  @!P0 NANOSLEEP.SYNCS 0x989680 ;  /* 0x009896800000895d */ /* 0x010fea0003900000 */
[----:B------:R-:W4:Y:S02]  /*9a40*/  @!P0 SYNCS.PHASECHK.TRANS64 P0, [R0+URZ+0x70], R2 ;  /* 0x00007002000085a7 */ /* 0x000f2400080010ff */
[----:B----4-:R-:W-:Y:S05]  /*9a50*/  @!P0 BRA `(.L_x_192) ;  /* 0xfffffffc00f08947 */ /* 0x010fea000383ffff */
[----:B------:R-:W-:Y:S05]  /*9a60*/  BRA `(.L_x_193) ;  /* 0xffffffbc006c7947 */ /* 0x000fea000383ffff */
.L_x_99:
[----:B---3--:R-:W-:-:S07]  /*9a70*/  MOV R0, UR21 ;  /* 0x0000001500007c02 */ /* 0x008fce0008000f00 */
.L_x_194:
[----:B---3--:R3:W4:Y:S02]  /*9a80*/  SYNCS.PHASECHK.TRANS64.TRYWAIT P0, [R0+URZ+0x78], R2 ;  /* 0x00007802000075a7 */ /* 0x00872400080011ff */
[----:B----4-:R-:W-:Y:S05]  /*9a90*/  @!P0 NANOSLEEP.SYNCS 0x989680 ;  /* 0x009896800000895d */ /* 0x010fea0003900000 */
[----:B------:R-:W4:Y:S02]  /*9aa0*/  @!P0 SYNCS.PHASECHK.TRANS64 P0, [R0+URZ+0x78], R2 ;  /* 0x00007802000085a7 */ /* 0x000f2400080010ff */
[----:B----4-:R-:W-:Y:S05]  /*9ab0*/  @!P0 BRA `(.L_x_194) ;  /* 0xfffffffc00f08947 */ /* 0x010fea000383ffff */
[----:B------:R-:W-:Y:S05]  /*9ac0*/  BRA `(.L_x_195) ;  /* 0xffffffbc005c7947 */ /* 0x000fea000383ffff */
.L_x_100:
[----:B---3--:R-:W-:-:S07]  /*9ad0*/  MOV R0, UR21 ;  /* 0x0000001500007c02 */ /* 0x008fce0008000f00 */
.L_x_196:
[----:B---3--:R3:W4:Y:S02]  /*9ae0*/  SYNCS.PHASECHK.TRANS64.TRYWAIT P0, [R0+URZ+0x80], R2 ;  /* 0x00008002000075a7 */ /* 0x00872400080011ff */
[----:B----4-:R-:W-:Y:S05]  /*9af0*/  @!P0 NANOSLEEP.SYNCS 0x989680 ;  /* 0x009896800000895d */ /* 0x010fea0003900000 */
[----:B------:R-:W4:Y:S02]  /*9b00*/  @!P0 SYNCS.PHASECHK.TRANS64 P0, [R0+URZ+0x80], R2 ;  /* 0x00008002000085a7 */ /* 0x000f2400080010ff */
[----:B----4-:R-:W-:Y:S05]  /*9b10*/  @!P0 BRA `(.L_x_196) ;  /* 0xfffffffc00f08947 */ /* 0x010fea000383ffff */
[----:B------:R-:W-:Y:S05]  /*9b20*/  BRA `(.L_x_197) ;  /* 0xffffffbc004c7947 */ /* 0x000fea000383ffff */
.L_x_102:
[----:B-1----:R1:W2:Y:S02]  /*9b30*/  SYNCS.PHASECHK.TRANS64.TRYWAIT P0, [R3+URZ+0xa0], R0 ;  /* 0x0000a000030075a7 */ /* 0x0022a400080011ff */
[----:B--2---:R-:W-:Y:S05]  /*9b40*/  @!P0 NANOSLEEP.SYNCS 0x989680 ;  /* 0x009896800000895d */ /* 0x004fea0003900000 */
[----:B------:R-:W2:Y:S02]  /*9b50*/  @!P0 SYNCS.PHASECHK.TRANS64 P0, [R3+URZ+0xa0], R0 ;  /* 0x0000a000030085a7 */ /* 0x000ea400080010ff */
[----:B--2---:R-:W-:Y:S05]  /*9b60*/  @!P0 BRA `(.L_x_102) ;  /* 0xfffffffc00f08947 */ /* 0x004fea000383ffff */
[----:B------:R-:W-:Y:S05]  /*9b70*/  BRA `(.L_x_198) ;  /* 0xffffffc000187947 */ /* 0x000fea000383ffff */
.L_x_113:
[----:B-1----:R-:W-:Y:S04]  /*9b80*/  MOV R2, UR43 ;  /* 0x0000002b00027c02 */ /* 0x002fe80008000f00 */
[----:B------:R1:W2:Y:S03]  /*9b90*/  SYNCS.PHASECHK.TRANS64.TRYWAIT P1, [R2+URZ+0x50], R3 ;  /* 0x00005003020075a7 */ /* 0x0002a600080211ff */
[----:B--2---:R-:W-:Y:S05]  /*9ba0*/  @!P1 NANOSLEEP.SYNCS 0x989680 ;  /* 0x009896800000995d */ /* 0x004fea0003900000 */
[----:B------:R-:W2:Y:S02]  /*9bb0*/  @!P1 SYNCS.PHASECHK.TRANS64 P1, [R2+URZ+0x50], R3 ;  /* 0x00005003020095a7 */ /* 0x000ea400080210ff */
[----:B--2---:R-:W-:Y:S05]  /*9bc0*/  @!P1 BRA `(.L_x_113) ;  /* 0xfffffffc00ec9947 */ /* 0x004fea000383ffff */
[----:B------:R-:W-:Y:S05]  /*9bd0*/  BRA `(.L_x_112) ;  /* 0xffffffcc00847947 */ /* 0x000fea000383ffff */
.L_x_115:
[----:B-1----:R1:W4:Y:S02]  /*9be0*/  SYNCS.PHASECHK.TRANS64.TRYWAIT P0, [R53+URZ+0xc0], R0 ;  /* 0x0000c000350075a7 */ /* 0x00232400080011ff */
[----:B----4-:R-:W-:Y:S05]  /*9bf0*/  @!P0 NANOSLEEP.SYNCS 0x989680 ;  /* 0x009896800000895d */ /* 0x010fea0003900000 */
[----:B------:R-:W4:Y:S02]  /*9c00*/  @!P0 SYNCS.PHASECHK.TRANS64 P0, [R53+URZ+0xc0], R0 ;  /* 0x0000c000350085a7 */ /* 0x000f2400080010ff */
[----:B----4-:R-:W-:Y:S05]  /*9c10*/  @!P0 BRA `(.L_x_115) ;  /* 0xfffffffc00f08947 */ /* 0x010fea000383ffff */
[----:B------:R-:W-:Y:S05]  /*9c20*/  BRA `(.L_x_114) ;  /* 0xffffffcc00a47947 */ /* 0x000fea000383ffff */
.L_x_124:
[----:B--2---:R2:W3:Y:S02]  /*9c30*/  SYNCS.PHASECHK.TRANS64.TRYWAIT P0, [R2+URZ+0x50], R0 ;  /* 0x00005000020075a7 */ /* 0x0044e400080011ff */
[----:B---3--:R-:W-:Y:S05]  /*9c40*/  @!P0 NANOSLEEP.SYNCS 0x989680 ;  /* 0x009896800000895d */ /* 0x008fea0003900000 */
[----:B------:R-:W3:Y:S02]  /*9c50*/  @!P0 SYNCS.PHASECHK.TRANS64 P0, [R2+URZ+0x50], R0 ;  /* 0x00005000020085a7 */ /* 0x000ee400080010ff */
[----:B---3--:R-:W-:Y:S05]  /*9c60*/  @!P0 BRA `(.L_x_124) ;  /* 0xfffffffc00f08947 */ /* 0x008fea000383ffff */
[----:B------:R-:W-:Y:S05]  /*9c70*/  BRA `(.L_x_123) ;  /* 0xffffffd400b47947 */ /* 0x000fea000383ffff */
.L_x_132:
[----:B--2---:R2:W3:Y:S02]  /*9c80*/  SYNCS.PHASECHK.TRANS64.TRYWAIT P0, [R2+URZ+0x50], R4 ;  /* 0x00005004020075a7 */ /* 0x0044e400080011ff */
[----:B---3--:R-:W-:Y:S05]  /*9c90*/  @!P0 NANOSLEEP.SYNCS 0x989680 ;  /* 0x009896800000895d */ /* 0x008fea0003900000 */
[----:B------:R-:W3:Y:S02]  /*9ca0*/  @!P0 SYNCS.PHASECHK.TRANS64 P0, [R2+URZ+0x50], R4 ;  /* 0x00005004020085a7 */ /* 0x000ee400080010ff */
[----:B---3--:R-:W-:Y:S05]  /*9cb0*/  @!P0 BRA `(.L_x_132) ;  /* 0xfffffffc00f08947 */ /* 0x008fea000383ffff */
[----:B------:R-:W-:Y:S05]  /*9cc0*/  BRA `(.L_x_131) ;  /* 0xffffffdc00d47947 */ /* 0x000fea000383ffff */
.L_x_140:
[----:B--2---:R2:W3:Y:S02]  /*9cd0*/  SYNCS.PHASECHK.TRANS64.TRYWAIT P0, [R3+URZ+0x50], R0 ;  /* 0x00005000030075a7 */ /* 0x0044e400080011ff */
[----:B---3--:R-:W-:Y:S05]  /*9ce0*/  @!P0 NANOSLEEP.SYNCS 0x989680 ;  /* 0x009896800000895d */ /* 0x008fea0003900000 */
[----:B------:R-:W3:Y:S02]  /*9cf0*/  @!P0 SYNCS.PHASECHK.TRANS64 P0, [R3+URZ+0x50], R0 ;  /* 0x00005000030085a7 */ /* 0x000ee400080010ff */
[----:B---3--:R-:W-:Y:S05]  /*9d00*/  @!P0 BRA `(.L_x_140) ;  /* 0xfffffffc00f08947 */ /* 0x008fea000383ffff */
[----:B------:R-:W-:Y:S05]  /*9d10*/  BRA `(.L_x_139) ;  /* 0xffffffe400f47947 */ /* 0x000fea000383ffff */
        .weak           $__internal_0_$__cuda_sm10x_tcgen05_guardrail_trap_col_being_dealloced_not_returned_by_alloc
        .type           $__internal_0_$__cuda_sm10x_tcgen05_guardrail_trap_col_being_dealloced_not_returned_by_alloc,@function
        .size           $__internal_0_$__cuda_sm10x_tcgen05_guardrail_trap_col_being_dealloced_not_returned_by_alloc,($__internal_1_$__cuda_sm10x_tcgen05_guardrail_trap_phase_invalid_during_alloc - $__internal_0_$__cuda_sm10x_tcgen05_guardrail_trap_col_being_dealloced_not_returned_by_alloc)
$__internal_0_$__cuda_sm10x_tcgen05_guardrail_trap_col_being_dealloced_not_returned_by_alloc:
[----:B------:R-:W-:Y:S05]  /*9d20*/  BPT.TRAP 0x1 ;  /* 0x000000040000795c */ /* 0x000fea0000300000 */
[----:B------:R-:W-:-:S04]  /*9d30*/  HFMA2 R3, -RZ, RZ, 0, 0 ;  /* 0x00000000ff037431 */ /* 0x000fc800000001ff */
[----:B------:R-:W-:Y:S05]  /*9d40*/  RET.REL.NODEC R2 `(_ZN7cutlass13device_kernelINS_4gemm6kernel13GemmUniversalIN4cute5tupleIJiiiiEEENS1_10collective13CollectiveMmaINS1_35MainloopSm100TmaUmmaWarpSpecializedILi5ELi2ELi4ENS5_IJNS4_1CILi8EEENSA_ILi1EEESC_EEEEENS5_IJNSA_ILi128EEESF_NSA_ILi64EEEEEENS_6half_tENS5_IJlSC_lEEESI_SJ_NS4_8TiledMMAINS4_8MMA_AtomIJNS4_26SM100_MMA_F16BF16_2x1SM_SSISI_SI_fLi128ELi128ELNS4_4UMMA5MajorE0ELSO_0ELNSN_7ScaleInE0ELSP_0EEEEEENS4_6LayoutINS5_IJSC_SC_SC_EEENS5_IJNSA_ILi0EEESU_SU_EEEEENS5_IJNS4_10UnderscoreESX_SX_EEEEENS4_18SM100_TMA_2SM_LOADENS4_14ComposedLayoutINS4_7SwizzleILi3ELi4ELi3EEENS4_18smem_ptr_flag_bitsILi16EEENSS_INS5_IJSB_SG_EEENS5_IJSG_SC_EEEEEEEvNS4_8identityENS4_28SM100_TMA_2SM_LOAD_MULTICASTES19_vS1A_EENS_8epilogue10collective18CollectiveEpilogueINS1D_23Sm100TmaWarpSpecializedILi4ELi2ELi16ELb1ELb0EEEJNS5_IJSG_SF_SG_EEENS5_IJNSS_ISG_SC_EENSS_INS5_IJNSA_ILi16EEENSA_ILi2EEEEEENS5_IJSC_SG_EEEEEEEESI_SJ_SI_SJ_NS1D_6fusion15FusionCallbacksIS1H_NS1Q_17LinearCombinationISI_fSI_fLNS_15FloatRoundStyleE2EEES1I_S1P_JEEENS4_5SM1004TMEM4LOAD26SM100_TMEM_LOAD_32dp32b16xENS4_13SM90_TMA_LOADENS11_INS12_ILi1ELi4ELi3EEES15_NSS_INS5_IJSB_S1K_EEENS5_IJS1K_SC_EEEEEEENS4_39AutoVectorizingCopyWithAssumedAlignmentILi128EEENS4_14SM90_TMA_STOREES25_S27_S27_EEEvvEEEEvNT_6ParamsE) ;  /* 0xffffff6002ac7950 */ /* 0x000fea0003c3ffff */
        .weak           $__internal_1_$__cuda_sm10x_tcgen05_guardrail_trap_phase_invalid_during_alloc
        .type           $__internal_1_$__cuda_sm10x_tcgen05_guardrail_trap_phase_invalid_during_alloc,@function
        .size           $__internal_1_$__cuda_sm10x_tcgen05_guardrail_trap_phase_invalid_during_alloc,($__internal_2_$__cuda_sm10x_tcgen05_guardrail_trap_unallocated_columns_being_dealloced - $__internal_1_$__cuda_sm10x_tcgen05_guardrail_trap_phase_invalid_during_alloc)
$__internal_1_$__cuda_sm10x_tcgen05_guardrail_trap_phase_invalid_during_alloc:
[----:B------:R-:W-:Y:S05]  /*9d50*/  BPT.TRAP 0x1 ;  /* 0x000000040000795c */ /* 0x000fea0000300000 */
[----:B------:R-:W-:-:S04]  /*9d60*/  MOV R5, 0x0 ;  /* 0x0000000000057802 */ /* 0x000fc80000000f00 */
[----:B------:R-:W-:Y:S05]  /*9d70*/  RET.REL.NODEC R4 `(_ZN7cutlass13device_kernelINS_4gemm6kernel13GemmUniversalIN4cute5tupleIJiiiiEEENS1_10collective13CollectiveMmaINS1_35MainloopSm100TmaUmmaWarpSpecializedILi5ELi2ELi4ENS5_IJNS4_1CILi8EEENSA_ILi1EEESC_EEEEENS5_IJNSA_ILi128EEESF_NSA_ILi64EEEEEENS_6half_tENS5_IJlSC_lEEESI_SJ_NS4_8TiledMMAINS4_8MMA_AtomIJNS4_26SM100_MMA_F16BF16_2x1SM_SSISI_SI_fLi128ELi128ELNS4_4UMMA5MajorE0ELSO_0ELNSN_7ScaleInE0ELSP_0EEEEEENS4_6LayoutINS5_IJSC_SC_SC_EEENS5_IJNSA_ILi0EEESU_SU_EEEEENS5_IJNS4_10UnderscoreESX_SX_EEEEENS4_18SM100_TMA_2SM_LOADENS4_14ComposedLayoutINS4_7SwizzleILi3ELi4ELi3EEENS4_18smem_ptr_flag_bitsILi16EEENSS_INS5_IJSB_SG_EEENS5_IJSG_SC_EEEEEEEvNS4_8identityENS4_28SM100_TMA_2SM_LOAD_MULTICASTES19_vS1A_EENS_8epilogue10collective18CollectiveEpilogueINS1D_23Sm100TmaWarpSpecializedILi4ELi2ELi16ELb1ELb0EEEJNS5_IJSG_SF_SG_EEENS5_IJNSS_ISG_SC_EENSS_INS5_IJNSA_ILi16EEENSA_ILi2EEEEEENS5_IJSC_SG_EEEEEEEESI_SJ_SI_SJ_NS1D_6fusion15FusionCallbacksIS1H_NS1Q_17LinearCombinationISI_fSI_fLNS_15FloatRoundStyleE2EEES1I_S1P_JEEENS4_5SM1004TMEM4LOAD26SM100_TMEM_LOAD_32dp32b16xENS4_13SM90_TMA_LOADENS11_INS12_ILi1ELi4ELi3EEES15_NSS_INS5_IJSB_S1K_EEENS5_IJS1K_SC_EEEEEEENS4_39AutoVectorizingCopyWithAssumedAlignmentILi128EEENS4_14SM90_TMA_STOREES25_S27_S27_EEEvvEEEEvNT_6ParamsE) ;  /* 0xffffff6004a07950 */ /* 0x000fea0003c3ffff */
        .weak           $__internal_2_$__cuda_sm10x_tcgen05_guardrail_trap_unallocated_columns_being_dealloced
        .type           $__internal_2_$__cuda_sm10x_tcgen05_guardrail_trap_unallocated_columns_being_dealloced,@function
        .size           $__internal_2_$__cuda_sm10x_tcgen05_guardrail_trap_unallocated_columns_being_dealloced,(.L_x_200 - $__internal_2_$__cuda_sm10x_tcgen05_guardrail_trap_unallocated_columns_being_dealloced)
$__internal_2_$__cuda_sm10x_tcgen05_guardrail_trap_unallocated_columns_being_dealloced:
[----:B------:R-:W-:Y:S05]  /*9d80*/  BPT.TRAP 0x1 ;  /* 0x000000040000795c */ /* 0x000fea0000300000 */
[----:B------:R-:W-:-:S04]  /*9d90*/  HFMA2 R3, -RZ, RZ, 0, 0 ;  /* 0x00000000ff037431 */ /* 0x000fc800000001ff */
[----:B------:R-:W-:Y:S05]  /*9da0*/  RET.REL.NODEC R2 `(_ZN7cutlass13device_kernelINS_4gemm6kernel13GemmUniversalIN4cute5tupleIJiiiiEEENS1_10collective13CollectiveMmaINS1_35MainloopSm100TmaUmmaWarpSpecializedILi5ELi2ELi4ENS5_IJNS4_1CILi8EEENSA_ILi1EEESC_EEEEENS5_IJNSA_ILi128EEESF_NSA_ILi64EEEEEENS_6half_tENS5_IJlSC_lEEESI_SJ_NS4_8TiledMMAINS4_8MMA_AtomIJNS4_26SM100_MMA_F16BF16_2x1SM_SSISI_SI_fLi128ELi128ELNS4_4UMMA5MajorE0ELSO_0ELNSN_7ScaleInE0ELSP_0EEEEEENS4_6LayoutINS5_IJSC_SC_SC_EEENS5_IJNSA_ILi0EEESU_SU_EEEEENS5_IJNS4_10UnderscoreESX_SX_EEEEENS4_18SM100_TMA_2SM_LOADENS4_14ComposedLayoutINS4_7SwizzleILi3ELi4ELi3EEENS4_18smem_ptr_flag_bitsILi16EEENSS_INS5_IJSB_SG_EEENS5_IJSG_SC_EEEEEEEvNS4_8identityENS4_28SM100_TMA_2SM_LOAD_MULTICASTES19_vS1A_EENS_8epilogue10collective18CollectiveEpilogueINS1D_23Sm100TmaWarpSpecializedILi4ELi2ELi16ELb1ELb0EEEJNS5_IJSG_SF_SG_EEENS5_IJNSS_ISG_SC_EENSS_INS5_IJNSA_ILi16EEENSA_ILi2EEEEEENS5_IJSC_SG_EEEEEEEESI_SJ_SI_SJ_NS1D_6fusion15FusionCallbacksIS1H_NS1Q_17LinearCombinationISI_fSI_fLNS_15FloatRoundStyleE2EEES1I_S1P_JEEENS4_5SM1004TMEM4LOAD26SM100_TMEM_LOAD_32dp32b16xENS4_13SM90_TMA_LOADENS11_INS12_ILi1ELi4ELi3EEES15_NSS_INS5_IJSB_S1K_EEENS5_IJS1K_SC_EEEEEEENS4_39AutoVectorizingCopyWithAssumedAlignmentILi128EEENS4_14SM90_TMA_STOREES25_S27_S27_EEEvvEEEEvNT_6ParamsE) ;  /* 0xffffff6002947950 */ /* 0x000fea0003c3ffff */
.L_x_199:
[----:B------:R-:W-:-:S00]  /*9db0*/  BRA `(.L_x_199) ;  /* 0xfffffffc00fc7947 */ /* 0x000fc0000383ffff */
[----:B------:R-:W-:-:S00]  /*9dc0*/  NOP ;  /* 0x0000000000007918 */ /* 0x000fc00000000000 */
        /* <DEDUP_REMOVED lines=11> */
.L_x_200:


//--------------------- .nv.global.init           --------------------------
	.section	.nv.global.init,"aw",@progbits
.nv.global.init:
	.type		$str$27,@object
	.size		$str$27,($str$28 - $str$27)
$str$27:
        /*0000*/ 	.byte	0x28, 0x61, 0x64, 0x64, 0x72, 0x65, 0x73, 0x73, 0x20, 0x26, 0x20, 0x6d, 0x61, 0x73, 0x6b, 0x29
        /*0010*/ 	.byte	0x20, 0x3d, 0x3d, 0x20, 0x30, 0x00
	.type		$str$28,@object
	.size		$str$28,($str$26 - $str$28)
$str$28:
        /*0016*/ 	.byte	0x2f, 0x74, 0x6d, 0x70, 0x2f, 0x63, 0x75, 0x74, 0x6c, 0x61, 0x73, 0x73, 0x5f, 0x73, 0x77, 0x65
        /*0026*/ 	.byte	0x65, 0x70, 0x5f, 0x73, 0x72, 0x63, 0x2f, 0x69, 0x6e, 0x63, 0x6c, 0x75, 0x64, 0x65, 0x2f, 0x63
        /*0036*/ 	.byte	0x75, 0x74, 0x65, 0x2f, 0x70, 0x6f, 0x69, 0x6e, 0x74, 0x65, 0x72, 0x5f, 0x66, 0x6c, 0x61, 0x67
        /*0046*/ 	.byte	0x67, 0x65, 0x64, 0x2e, 0x68, 0x70, 0x70, 0x00
	.type		$str$26,@object
	.size		$str$26,($str$25 - $str$26)
$str$26:
        /*004e*/ 	.byte	0x2f, 0x74, 0x6d, 0x70, 0x2f, 0x63, 0x75, 0x74, 0x6c, 0x61, 0x73, 0x73, 0x5f, 0x73, 0x77, 0x65
        /*005e*/ 	.byte	0x65, 0x70, 0x5f, 0x73, 0x72, 0x63, 0x2f, 0x69, 0x6e, 0x63, 0x6c, 0x75, 0x64, 0x65, 0x2f, 0x63
        /*006e*/ 	.byte	0x75, 0x74, 0x65, 0x2f, 0x61, 0x74, 0x6f, 0x6d, 0x2f, 0x63, 0x6f, 0x70, 0x79, 0x5f, 0x74, 0x72
        /*007e*/ 	.byte	0x61, 0x69, 0x74, 0x73, 0x5f, 0x73, 0x6d, 0x31, 0x30, 0x30, 0x2e, 0x68, 0x70, 0x70, 0x00
	.type		$str$25,@object
	.size		$str$25,(__unnamed_1 - $str$25)
$str$25:
        /*008d*/ 	.byte	0x28, 0x28, 0x75, 0x69, 0x6e, 0x74, 0x33, 0x32, 0x5f, 0x74, 0x28, 0x74, 0x68, 0x72, 0x65, 0x61
        /*009d*/ 	.byte	0x64, 0x49, 0x64, 0x78, 0x2e, 0x78, 0x29, 0x20, 0x2f, 0x20, 0x33, 0x32, 0x29, 0x20, 0x25, 0x20
        /*00ad*/ 	.byte	0x34, 0x29, 0x20, 0x3d, 0x3d, 0x20, 0x28, 0x28, 0x28, 0x74, 0x6d, 0x65, 0x6d, 0x5f, 0x61, 0x64
        /*00bd*/ 	.byte	0x64, 0x72, 0x20, 0x3e, 0x3e, 0x20, 0x31, 0x36, 0x29, 0x20, 0x2f, 0x20, 0x33, 0x32, 0x29, 0x20
        /*00cd*/ 	.byte	0x25, 0x20, 0x34, 0x29, 0x00
	.type		__unnamed_1,@object
	.size		__unnamed_1,(__unnamed_2 - __unnamed_1)
__unnamed_1:
        /*00d2*/ 	.byte	0x61, 0x75, 0x74, 0x6f, 0x20, 0x63, 0x75, 0x74, 0x65, 0x3a, 0x3a, 0x61, 0x73, 0x5f, 0x70, 0x6f
        /* <DEDUP_REMOVED lines=24> */
        /*0262*/ 	.byte	0x34, 0x38, 0x3e, 0x3e, 0x3e, 0x3e, 0x5d, 0x00
	.type		__unnamed_2,@object
	.size		__unnamed_2,(.L_2 - __unnamed_2)
__unnamed_2:
        /* <DEDUP_REMOVED lines=40> */
        /*04ea*/ 	.byte	0x3a, 0x3a, 0x43, 0x3c, 0x30, 0x3e, 0x3e, 0x3e, 0x3e, 0x5d, 0x00
.L_2:


//--------------------- .nv.shared._ZN7cutlass13device_kernelINS_4gemm6kernel13GemmUniversalIN4cute5tupleIJiiiiEEENS1_10collective13CollectiveMmaINS1_35MainloopSm100TmaUmmaWarpSpecializedILi5ELi2ELi4ENS5_IJNS4_1CILi8EEENSA_ILi1EEESC_EEEEENS5_IJNSA_ILi128EEESF_NSA_ILi64EEEEEENS_6half_tENS5_IJlSC_lEEESI_SJ_NS4_8TiledMMAINS4_8MMA_AtomIJNS4_26SM100_MMA_F16BF16_2x1SM_SSISI_SI_fLi128ELi128ELNS4_4UMMA5MajorE0ELSO_0ELNSN_7ScaleInE0ELSP_0EEEEEENS4_6LayoutINS5_IJSC_SC_SC_EEENS5_IJNSA_ILi0EEESU_SU_EEEEENS5_IJNS4_10UnderscoreESX_SX_EEEEENS4_18SM100_TMA_2SM_LOADENS4_14ComposedLayoutINS4_7SwizzleILi3ELi4ELi3EEENS4_18smem_ptr_flag_bitsILi16EEENSS_INS5_IJSB_SG_EEENS5_IJSG_SC_EEEEEEEvNS4_8identityENS4_28SM100_TMA_2SM_LOAD_MULTICASTES19_vS1A_EENS_8epilogue10collective18CollectiveEpilogueINS1D_23Sm100TmaWarpSpecializedILi4ELi2ELi16ELb1ELb0EEEJNS5_IJSG_SF_SG_EEENS5_IJNSS_ISG_SC_EENSS_INS5_IJNSA_ILi16EEENSA_ILi2EEEEEENS5_IJSC_SG_EEEEEEEESI_SJ_SI_SJ_NS1D_6fusion15FusionCallbacksIS1H_NS1Q_17LinearCombinationISI_fSI_fLNS_15FloatRoundStyleE2EEES1I_S1P_JEEENS4_5SM1004TMEM4LOAD26SM100_TMEM_LOAD_32dp32b16xENS4_13SM90_TMA_LOADENS11_INS12_ILi1ELi4ELi3EEES15_NSS_INS5_IJSB_S1K_EEENS5_IJS1K_SC_EEEEEEENS4_39AutoVectorizingCopyWithAssumedAlignmentILi128EEENS4_14SM90_TMA_STOREES25_S27_S27_EEEvvEEEEvNT_6ParamsE --------------------------
	.section	.nv.shared._ZN7cutlass13device_kernelINS_4gemm6kernel13GemmUniversalIN4cute5tupleIJiiiiEEENS1_10collective13CollectiveMmaINS1_35MainloopSm100TmaUmmaWarpSpecializedILi5ELi2ELi4ENS5_IJNS4_1CILi8EEENSA_ILi1EEESC_EEEEENS5_IJNSA_ILi128EEESF_NSA_ILi64EEEEEENS_6half_tENS5_IJlSC_lEEESI_SJ_NS4_8TiledMMAINS4_8MMA_AtomIJNS4_26SM100_MMA_F16BF16_2x1SM_SSISI_SI_fLi128ELi128ELNS4_4UMMA5MajorE0ELSO_0ELNSN_7ScaleInE0ELSP_0EEEEEENS4_6LayoutINS5_IJSC_SC_SC_EEENS5_IJNSA_ILi0EEESU_SU_EEEEENS5_IJNS4_10UnderscoreESX_SX_EEEEENS4_18SM100_TMA_2SM_LOADENS4_14ComposedLayoutINS4_7SwizzleILi3ELi4ELi3EEENS4_18smem_ptr_flag_bitsILi16EEENSS_INS5_IJSB_SG_EEENS5_IJSG_SC_EEEEEEEvNS4_8identityENS4_28SM100_TMA_2SM_LOAD_MULTICASTES19_vS1A_EENS_8epilogue10collective18CollectiveEpilogueINS1D_23Sm100TmaWarpSpecializedILi4ELi2ELi16ELb1ELb0EEEJNS5_IJSG_SF_SG_EEENS5_IJNSS_ISG_SC_EENSS_INS5_IJNSA_ILi16EEENSA_ILi2EEEEEENS5_IJSC_SG_EEEEEEEESI_SJ_SI_SJ_NS1D_6fusion15FusionCallbacksIS1H_NS1Q_17LinearCombinationISI_fSI_fLNS_15FloatRoundStyleE2EEES1I_S1P_JEEENS4_5SM1004TMEM4LOAD26SM100_TMEM_LOAD_32dp32b16xENS4_13SM90_TMA_LOADENS11_INS12_ILi1ELi4ELi3EEES15_NSS_INS5_IJSB_S1K_EEENS5_IJS1K_SC_EEEEEEENS4_39AutoVectorizingCopyWithAssumedAlignmentILi128EEENS4_14SM90_TMA_STOREES25_S27_S27_EEEvvEEEEvNT_6ParamsE,"aw",@nobits
	.sectionflags	@""
	.align	16
	.zero		1024


//--------------------- .nv.shared.reserved.0     --------------------------
	.section	.nv.shared.reserved.0,"aw",@nobits
	.weak		__nv_reservedSMEM_offset_0_alias
	.size		__nv_reservedSMEM_offset_0_alias, 0, 64
	.other		__nv_reservedSMEM_offset_0_alias,@"STO_CUDA_RESERVED_SHARED STV_DEFAULT"
__nv_reservedSMEM_offset_0_alias:
	.zero		0
.nv.shared.reserved.0:
	.zero		64
	.weak		__nv_reservedSMEM_tcgen05_partition
	.type		__nv_reservedSMEM_tcgen05_partition,@object
	.size		__nv_reservedSMEM_tcgen05_partition,(.L_0 - __nv_reservedSMEM_tcgen05_partition)
__nv_reservedSMEM_tcgen05_partition:
	.zero		32
.L_0:


//--------------------- .nv.global                --------------------------
	.section	.nv.global,"aw",@nobits
.nv.global:
	.type		_ZN40_INTERNAL_ffa097cd_4_k_cu_000db617_424184cute1_E,@object
	.size		_ZN40_INTERNAL_ffa097cd_4_k_cu_000db617_424184cute1_E,(_ZN40_INTERNAL_ffa097cd_4_k_cu_000db617_424184cuda3std3__45__cpo6cbeginE - _ZN40_INTERNAL_ffa097cd_4_k_cu_000db617_424184cute1_E)
_ZN40_INTERNAL_ffa097cd_4_k_cu_000db617_424184cute1_E:
	.zero		1
	.type		_ZN40_INTERNAL_ffa097cd_4_k_cu_000db617_424184cuda3std3__45__cpo6cbeginE,@object
	.size		_ZN40_INTERNAL_ffa097cd_4_k_cu_000db617_424184cuda3std3__45__cpo6cbeginE,(_ZN40_INTERNAL_ffa097cd_4_k_cu_000db617_424184cuda3std3__48in_placeE - _ZN40_INTERNAL_ffa097cd_4_k_cu_000db617_424184cuda3std3__45__cpo6cbeginE)
_ZN40_INTERNAL_ffa097cd_4_k_cu_000db617_424184cuda3std3__45__cpo6cbeginE:
	.zero		1
	.type		_ZN40_INTERNAL_ffa097cd_4_k_cu_000db617_424184cuda3std3__48in_placeE,@object
	.size		_ZN40_INTERNAL_ffa097cd_4_k_cu_000db617_424184cuda3std3__48in_placeE,(_ZN40_INTERNAL_ffa097cd_4_k_cu_000db617_424184cuda3std6ranges3__45__cpo9iter_moveE - _ZN40_INTERNAL_ffa097cd_4_k_cu_000db617_424184cuda3std3__48in_placeE)
_ZN40_INTERNAL_ffa097cd_4_k_cu_000db617_424184cuda3std3__48in_placeE:
	.zero		1
	.type		_ZN40_INTERNAL_ffa097cd_4_k_cu_000db617_424184cuda3std6ranges3__45__cpo9iter_moveE,@object
	.size		_ZN40_INTERNAL_ffa097cd_4_k_cu_000db617_424184cuda3std6ranges3__45__cpo9iter_moveE,(_ZN40_INTERNAL_ffa097cd_4_k_cu_000db617_424184cuda3std3__45__cpo5beginE - _ZN40_INTERNAL_ffa097cd_4_k_cu_000db617_424184cuda3std6ranges3__45__cpo9iter_moveE)
_ZN40_INTERNAL_ffa097cd_4_k_cu_000db617_424184cuda3std6ranges3__45__cpo9iter_moveE:
	.zero		1
	.type		_ZN40_INTERNAL_ffa097cd_4_k_cu_000db617_424184cuda3std3__45__cpo5beginE,@object
	.size		_ZN40_INTERNAL_ffa097cd_4_k_cu_000db617_424184cuda3std3__45__cpo5beginE,(_ZN40_INTERNAL_ffa097cd_4_k_cu_000db617_424184cuda3std3__442_GLOBAL__N__ffa097cd_4_k_cu_000db617_424186ignoreE - _ZN40_INTERNAL_ffa097cd_4_k_cu_000db617_424184cuda3std3__45__cpo5beginE)
_ZN40_INTERNAL_ffa097cd_4_k_cu_000db617_424184cuda3std3__45__cpo5beginE:
	.zero		1
	.type		_ZN40_INTERNAL_ffa097cd_4_k_cu_000db617_424184cuda3std3__442_GLOBAL__N__ffa097cd_4_k_cu_000db617_424186ignoreE,@object
	.size		_ZN40_INTERNAL_ffa097cd_4_k_cu_000db617_424184cuda3std3__442_GLOBAL__N__ffa097cd_4_k_cu_000db617_424186ignoreE,(_ZN40_INTERNAL_ffa097cd_4_k_cu_000db617_424184cute7productE - _ZN40_INTERNAL_ffa097cd_4_k_cu_000db617_424184cuda3std3__442_GLOBAL__N__ffa097cd_4_k_cu_000db617_424186ignoreE)
_ZN40_INTERNAL_ffa097cd_4_k_cu_000db617_424184cuda3std3__442_GLOBAL__N__ffa097cd_4_k_cu_000db617_424186ignoreE:
	.zero		1
	.type		_ZN40_INTERNAL_ffa097cd_4_k_cu_000db617_424184cute7productE,@object
	.size		_ZN40_INTERNAL_ffa097cd_4_k_cu_000db617_424184cute7productE,(_ZN40_INTERNAL_ffa097cd_4_k_cu_000db617_424184cuda3std3__45__cpo3endE - _ZN40_INTERNAL_ffa097cd_4_k_cu_000db617_424184cute7productE)
_ZN40_INTERNAL_ffa097cd_4_k_cu_000db617_424184cute7productE:
	.zero		1
	.type		_ZN40_INTERNAL_ffa097cd_4_k_cu_000db617_424184cuda3std3__45__cpo3endE,@object
	.size		_ZN40_INTERNAL_ffa097cd_4_k_cu_000db617_424184cuda3std3__45__cpo3endE,(_ZN40_INTERNAL_ffa097cd_4_k_cu_000db617_424184cuda3std3__419piecewise_constructE - _ZN40_INTERNAL_ffa097cd_4_k_cu_000db617_424184cuda3std3__45__cpo3endE)
_ZN40_INTERNAL_ffa097cd_4_k_cu_000db617_424184cuda3std3__45__cpo3endE:
	.zero		1
	.type		_ZN40_INTERNAL_ffa097cd_4_k_cu_000db617_424184cuda3std3__419piecewise_constructE,@object
	.size		_ZN40_INTERNAL_ffa097cd_4_k_cu_000db617_424184cuda3std3__419piecewise_constructE,(_ZN40_INTERNAL_ffa097cd_4_k_cu_000db617_424184cuda3std3__45__cpo4cendE - _ZN40_INTERNAL_ffa097cd_4_k_cu_000db617_424184cuda3std3__419piecewise_constructE)
_ZN40_INTERNAL_ffa097cd_4_k_cu_000db617_424184cuda3std3__419piecewise_constructE:
	.zero		1
	.type		_ZN40_INTERNAL_ffa097cd_4_k_cu_000db617_424184cuda3std3__45__cpo4cendE,@object
	.size		_ZN40_INTERNAL_ffa097cd_4_k_cu_000db617_424184cuda3std3__45__cpo4cendE,(_ZN40_INTERNAL_ffa097cd_4_k_cu_000db617_424184cuda3std6ranges3__45__cpo4swapE - _ZN40_INTERNAL_ffa097cd_4_k_cu_000db617_424184cuda3std3__45__cpo4cendE)
_ZN40_INTERNAL_ffa097cd_4_k_cu_000db617_424184cuda3std3__45__cpo4cendE:
	.zero		1
	.type		_ZN40_INTERNAL_ffa097cd_4_k_cu_000db617_424184cuda3std6ranges3__45__cpo4swapE,@object
	.size		_ZN40_INTERNAL_ffa097cd_4_k_cu_000db617_424184cuda3std6ranges3__45__cpo4swapE,(.L_10 - _ZN40_INTERNAL_ffa097cd_4_k_cu_000db617_424184cuda3std6ranges3__45__cpo4swapE)
_ZN40_INTERNAL_ffa097cd_4_k_cu_000db617_424184cuda3std6ranges3__45__cpo4swapE:
	.zero		1
.L_10:


//--------------------- .nv.constant0._ZN7cutlass13device_kernelINS_4gemm6kernel13GemmUniversalIN4cute5tupleIJiiiiEEENS1_10collective13CollectiveMmaINS1_35MainloopSm100TmaUmmaWarpSpecializedILi5ELi2ELi4ENS5_IJNS4_1CILi8EEENSA_ILi1EEESC_EEEEENS5_IJNSA_ILi128EEESF_NSA_ILi64EEEEEENS_6half_tENS5_IJlSC_lEEESI_SJ_NS4_8TiledMMAINS4_8MMA_AtomIJNS4_26SM100_MMA_F16BF16_2x1SM_SSISI_SI_fLi128ELi128ELNS4_4UMMA5MajorE0ELSO_0ELNSN_7ScaleInE0ELSP_0EEEEEENS4_6LayoutINS5_IJSC_SC_SC_EEENS5_IJNSA_ILi0EEESU_SU_EEEEENS5_IJNS4_10UnderscoreESX_SX_EEEEENS4_18SM100_TMA_2SM_LOADENS4_14ComposedLayoutINS4_7SwizzleILi3ELi4ELi3EEENS4_18smem_ptr_flag_bitsILi16EEENSS_INS5_IJSB_SG_EEENS5_IJSG_SC_EEEEEEEvNS4_8identityENS4_28SM100_TMA_2SM_LOAD_MULTICASTES19_vS1A_EENS_8epilogue10collective18CollectiveEpilogueINS1D_23Sm100TmaWarpSpecializedILi4ELi2ELi16ELb1ELb0EEEJNS5_IJSG_SF_SG_EEENS5_IJNSS_ISG_SC_EENSS_INS5_IJNSA_ILi16EEENSA_ILi2EEEEEENS5_IJSC_SG_EEEEEEEESI_SJ_SI_SJ_NS1D_6fusion15FusionCallbacksIS1H_NS1Q_17LinearCombinationISI_fSI_fLNS_15FloatRoundStyleE2EEES1I_S1P_JEEENS4_5SM1004TMEM4LOAD26SM100_TMEM_LOAD_32dp32b16xENS4_13SM90_TMA_LOADENS11_INS12_ILi1ELi4ELi3EEES15_NSS_INS5_IJSB_S1K_EEENS5_IJS1K_SC_EEEEEEENS4_39AutoVectorizingCopyWithAssumedAlignmentILi128EEENS4_14SM90_TMA_STOREES25_S27_S27_EEEvvEEEEvNT_6ParamsE --------------------------
	.section	.nv.constant0._ZN7cutlass13device_kernelINS_4gemm6kernel13GemmUniversalIN4cute5tupleIJiiiiEEENS1_10collective13CollectiveMmaINS1_35MainloopSm100TmaUmmaWarpSpecializedILi5ELi2ELi4ENS5_IJNS4_1CILi8EEENSA_ILi1EEESC_EEEEENS5_IJNSA_ILi128EEESF_NSA_ILi64EEEEEENS_6half_tENS5_IJlSC_lEEESI_SJ_NS4_8TiledMMAINS4_8MMA_AtomIJNS4_26SM100_MMA_F16BF16_2x1SM_SSISI_SI_fLi128ELi128ELNS4_4UMMA5MajorE0ELSO_0ELNSN_7ScaleInE0ELSP_0EEEEEENS4_6LayoutINS5_IJSC_SC_SC_EEENS5_IJNSA_ILi0EEESU_SU_EEEEENS5_IJNS4_10UnderscoreESX_SX_EEEEENS4_18SM100_TMA_2SM_LOADENS4_14ComposedLayoutINS4_7SwizzleILi3ELi4ELi3EEENS4_18smem_ptr_flag_bitsILi16EEENSS_INS5_IJSB_SG_EEENS5_IJSG_SC_EEEEEEEvNS4_8identityENS4_28SM100_TMA_2SM_LOAD_MULTICASTES19_vS1A_EENS_8epilogue10collective18CollectiveEpilogueINS1D_23Sm100TmaWarpSpecializedILi4ELi2ELi16ELb1ELb0EEEJNS5_IJSG_SF_SG_EEENS5_IJNSS_ISG_SC_EENSS_INS5_IJNSA_ILi16EEENSA_ILi2EEEEEENS5_IJSC_SG_EEEEEEEESI_SJ_SI_SJ_NS1D_6fusion15FusionCallbacksIS1H_NS1Q_17LinearCombinationISI_fSI_fLNS_15FloatRoundStyleE2EEES1I_S1P_JEEENS4_5SM1004TMEM4LOAD26SM100_TMEM_LOAD_32dp32b16xENS4_13SM90_TMA_LOADENS11_INS12_ILi1ELi4ELi3EEES15_NSS_INS5_IJSB_S1K_EEENS5_IJS1K_SC_EEEEEEENS4_39AutoVectorizingCopyWithAssumedAlignmentILi128EEENS4_14SM90_TMA_STOREES25_S27_S27_EEEvvEEEEvNT_6ParamsE,"a",@progbits
	.sectionflags	@""
	.align	4
.nv.constant0._ZN7cutlass13device_kernelINS_4gemm6kernel13GemmUniversalIN4cute5tupleIJiiiiEEENS1_10collective13CollectiveMmaINS1_35MainloopSm100TmaUmmaWarpSpecializedILi5ELi2ELi4ENS5_IJNS4_1CILi8EEENSA_ILi1EEESC_EEEEENS5_IJNSA_ILi128EEESF_NSA_ILi64EEEEEENS_6half_tENS5_IJlSC_lEEESI_SJ_NS4_8TiledMMAINS4_8MMA_AtomIJNS4_26SM100_MMA_F16BF16_2x1SM_SSISI_SI_fLi128ELi128ELNS4_4UMMA5MajorE0ELSO_0ELNSN_7ScaleInE0ELSP_0EEEEEENS4_6LayoutINS5_IJSC_SC_SC_EEENS5_IJNSA_ILi0EEESU_SU_EEEEENS5_IJNS4_10UnderscoreESX_SX_EEEEENS4_18SM100_TMA_2SM_LOADENS4_14ComposedLayoutINS4_7SwizzleILi3ELi4ELi3EEENS4_18smem_ptr_flag_bitsILi16EEENSS_INS5_IJSB_SG_EEENS5_IJSG_SC_EEEEEEEvNS4_8identityENS4_28SM100_TMA_2SM_LOAD_MULTICASTES19_vS1A_EENS_8epilogue10collective18CollectiveEpilogueINS1D_23Sm100TmaWarpSpecializedILi4ELi2ELi16ELb1ELb0EEEJNS5_IJSG_SF_SG_EEENS5_IJNSS_ISG_SC_EENSS_INS5_IJNSA_ILi16EEENSA_ILi2EEEEEENS5_IJSC_SG_EEEEEEEESI_SJ_SI_SJ_NS1D_6fusion15FusionCallbacksIS1H_NS1Q_17LinearCombinationISI_fSI_fLNS_15FloatRoundStyleE2EEES1I_S1P_JEEENS4_5SM1004TMEM4LOAD26SM100_TMEM_LOAD_32dp32b16xENS4_13SM90_TMA_LOADENS11_INS12_ILi1ELi4ELi3EEES15_NSS_INS5_IJSB_S1K_EEENS5_IJS1K_SC_EEEEEEENS4_39AutoVectorizingCopyWithAssumedAlignmentILi128EEENS4_14SM90_TMA_STOREES25_S27_S27_EEEvvEEEEvNT_6ParamsE:
	.zero		2944


//--------------------- SYMBOLS --------------------------

	.type		.nv.reservedSmem.offset0,@object
	.size		.nv.reservedSmem.offset0,0x4
	.type		.nv.reservedSmem.cap,@object
	.size		.nv.reservedSmem.cap,0x4
	.type		__assertfail,@function
